//
// Generated by NVIDIA NVVM Compiler
//
// Compiler Build ID: CL-36424714
// Cuda compilation tools, release 13.0, V13.0.88
// Based on NVVM 20.0.0
//

.version 9.0
.target sm_100
.address_size 64

	// .globl	_Z10vector_addPfS_S_i
.extern .func  (.param .b32 func_retval0) vprintf
(
	.param .b64 vprintf_param_0,
	.param .b64 vprintf_param_1
)
;
.global .align 1 .b8 $str[12] = {120, 91, 37, 105, 93, 32, 58, 32, 37, 102, 10};

.visible .entry _Z10vector_addPfS_S_i(
	.param .u64 .ptr .align 1 _Z10vector_addPfS_S_i_param_0,
	.param .u64 .ptr .align 1 _Z10vector_addPfS_S_i_param_1,
	.param .u64 .ptr .align 1 _Z10vector_addPfS_S_i_param_2,
	.param .u32 _Z10vector_addPfS_S_i_param_3
)
{
	.reg .b32 	%r<5>;
	.reg .b32 	%f<4>;
	.reg .b64 	%rd<11>;
	.reg .b64 	%fd<4>;

	ld.param.u64 	%rd1, [_Z10vector_addPfS_S_i_param_0];
	ld.param.u64 	%rd2, [_Z10vector_addPfS_S_i_param_1];
	ld.param.u64 	%rd3, [_Z10vector_addPfS_S_i_param_2];
	cvta.to.global.u64 	%rd4, %rd1;
	cvta.to.global.u64 	%rd5, %rd3;
	cvta.to.global.u64 	%rd6, %rd2;
	mov.u32 	%r1, %ctaid.x;
	mov.u32 	%r2, %ntid.x;
	mov.u32 	%r3, %tid.x;
	mad.lo.s32 	%r4, %r1, %r2, %r3;
	mul.wide.s32 	%rd7, %r4, 4;
	add.s64 	%rd8, %rd6, %rd7;
	ld.global.f32 	%f1, [%rd8];
	cvt.f64.f32 	%fd1, %f1;
	add.s64 	%rd9, %rd5, %rd7;
	ld.global.f32 	%f2, [%rd9];
	cvt.f64.f32 	%fd2, %f2;
	fma.rn.f64 	%fd3, %fd2, 0d4000000000000000, %fd1;
	cvt.rn.f32.f64 	%f3, %fd3;
	add.s64 	%rd10, %rd4, %rd7;
	st.global.f32 	[%rd10], %f3;
	ret;

}
	// .globl	_Z12get_residualPfS_S_S_i
.visible .entry _Z12get_residualPfS_S_S_i(
	.param .u64 .ptr .align 1 _Z12get_residualPfS_S_S_i_param_0,
	.param .u64 .ptr .align 1 _Z12get_residualPfS_S_S_i_param_1,
	.param .u64 .ptr .align 1 _Z12get_residualPfS_S_S_i_param_2,
	.param .u64 .ptr .align 1 _Z12get_residualPfS_S_S_i_param_3,
	.param .u32 _Z12get_residualPfS_S_S_i_param_4
)
{
	.reg .pred 	%p<11>;
	.reg .b32 	%r<37>;
	.reg .b32 	%f<133>;
	.reg .b64 	%rd<35>;

	ld.param.u64 	%rd11, [_Z12get_residualPfS_S_S_i_param_0];
	ld.param.u64 	%rd13, [_Z12get_residualPfS_S_S_i_param_1];
	ld.param.u64 	%rd12, [_Z12get_residualPfS_S_S_i_param_2];
	ld.param.u64 	%rd14, [_Z12get_residualPfS_S_S_i_param_3];
	ld.param.u32 	%r23, [_Z12get_residualPfS_S_S_i_param_4];
	cvta.to.global.u64 	%rd1, %rd14;
	cvta.to.global.u64 	%rd2, %rd13;
	mov.u32 	%r24, %ctaid.x;
	mov.u32 	%r25, %ntid.x;
	mov.u32 	%r26, %tid.x;
	mad.lo.s32 	%r1, %r24, %r25, %r26;
	setp.ge.s32 	%p1, %r1, %r23;
	@%p1 bra 	$L__BB1_16;
	setp.gt.s32 	%p2, %r23, 0;
	cvta.to.global.u64 	%rd15, %rd11;
	mul.wide.s32 	%rd16, %r1, 4;
	add.s64 	%rd3, %rd15, %rd16;
	@%p2 bra 	$L__BB1_3;
	ld.global.f32 	%f132, [%rd3];
	bra.uni 	$L__BB1_15;
$L__BB1_3:
	mul.lo.s32 	%r2, %r23, %r1;
	ld.global.f32 	%f132, [%rd3];
	and.b32  	%r3, %r23, 15;
	setp.lt.u32 	%p3, %r23, 16;
	mov.b32 	%r33, 0;
	@%p3 bra 	$L__BB1_6;
	and.b32  	%r33, %r23, 2147483632;
	neg.s32 	%r31, %r33;
	add.s64 	%rd4, %rd2, 32;
	add.s64 	%rd33, %rd1, 32;
	mov.u32 	%r30, %r2;
$L__BB1_5:
	.pragma "nounroll";
	mul.wide.s32 	%rd17, %r30, 4;
	add.s64 	%rd18, %rd4, %rd17;
	ld.global.f32 	%f13, [%rd18+-32];
	ld.global.f32 	%f14, [%rd33+-32];
	mul.f32 	%f15, %f13, %f14;
	sub.f32 	%f16, %f132, %f15;
	st.global.f32 	[%rd3], %f16;
	ld.global.f32 	%f17, [%rd18+-28];
	ld.global.f32 	%f18, [%rd33+-28];
	mul.f32 	%f19, %f17, %f18;
	sub.f32 	%f20, %f16, %f19;
	st.global.f32 	[%rd3], %f20;
	ld.global.f32 	%f21, [%rd18+-24];
	ld.global.f32 	%f22, [%rd33+-24];
	mul.f32 	%f23, %f21, %f22;
	sub.f32 	%f24, %f20, %f23;
	st.global.f32 	[%rd3], %f24;
	ld.global.f32 	%f25, [%rd18+-20];
	ld.global.f32 	%f26, [%rd33+-20];
	mul.f32 	%f27, %f25, %f26;
	sub.f32 	%f28, %f24, %f27;
	st.global.f32 	[%rd3], %f28;
	ld.global.f32 	%f29, [%rd18+-16];
	ld.global.f32 	%f30, [%rd33+-16];
	mul.f32 	%f31, %f29, %f30;
	sub.f32 	%f32, %f28, %f31;
	st.global.f32 	[%rd3], %f32;
	ld.global.f32 	%f33, [%rd18+-12];
	ld.global.f32 	%f34, [%rd33+-12];
	mul.f32 	%f35, %f33, %f34;
	sub.f32 	%f36, %f32, %f35;
	st.global.f32 	[%rd3], %f36;
	ld.global.f32 	%f37, [%rd18+-8];
	ld.global.f32 	%f38, [%rd33+-8];
	mul.f32 	%f39, %f37, %f38;
	sub.f32 	%f40, %f36, %f39;
	st.global.f32 	[%rd3], %f40;
	ld.global.f32 	%f41, [%rd18+-4];
	ld.global.f32 	%f42, [%rd33+-4];
	mul.f32 	%f43, %f41, %f42;
	sub.f32 	%f44, %f40, %f43;
	st.global.f32 	[%rd3], %f44;
	ld.global.f32 	%f45, [%rd18];
	ld.global.f32 	%f46, [%rd33];
	mul.f32 	%f47, %f45, %f46;
	sub.f32 	%f48, %f44, %f47;
	st.global.f32 	[%rd3], %f48;
	ld.global.f32 	%f49, [%rd18+4];
	ld.global.f32 	%f50, [%rd33+4];
	mul.f32 	%f51, %f49, %f50;
	sub.f32 	%f52, %f48, %f51;
	st.global.f32 	[%rd3], %f52;
	ld.global.f32 	%f53, [%rd18+8];
	ld.global.f32 	%f54, [%rd33+8];
	mul.f32 	%f55, %f53, %f54;
	sub.f32 	%f56, %f52, %f55;
	st.global.f32 	[%rd3], %f56;
	ld.global.f32 	%f57, [%rd18+12];
	ld.global.f32 	%f58, [%rd33+12];
	mul.f32 	%f59, %f57, %f58;
	sub.f32 	%f60, %f56, %f59;
	st.global.f32 	[%rd3], %f60;
	ld.global.f32 	%f61, [%rd18+16];
	ld.global.f32 	%f62, [%rd33+16];
	mul.f32 	%f63, %f61, %f62;
	sub.f32 	%f64, %f60, %f63;
	st.global.f32 	[%rd3], %f64;
	ld.global.f32 	%f65, [%rd18+20];
	ld.global.f32 	%f66, [%rd33+20];
	mul.f32 	%f67, %f65, %f66;
	sub.f32 	%f68, %f64, %f67;
	st.global.f32 	[%rd3], %f68;
	ld.global.f32 	%f69, [%rd18+24];
	ld.global.f32 	%f70, [%rd33+24];
	mul.f32 	%f71, %f69, %f70;
	sub.f32 	%f72, %f68, %f71;
	st.global.f32 	[%rd3], %f72;
	ld.global.f32 	%f73, [%rd18+28];
	ld.global.f32 	%f74, [%rd33+28];
	mul.f32 	%f75, %f73, %f74;
	sub.f32 	%f132, %f72, %f75;
	st.global.f32 	[%rd3], %f132;
	add.s32 	%r31, %r31, 16;
	add.s32 	%r30, %r30, 16;
	add.s64 	%rd33, %rd33, 64;
	setp.ne.s32 	%p4, %r31, 0;
	@%p4 bra 	$L__BB1_5;
$L__BB1_6:
	setp.eq.s32 	%p5, %r3, 0;
	@%p5 bra 	$L__BB1_15;
	and.b32  	%r11, %r23, 7;
	setp.lt.u32 	%p6, %r3, 8;
	@%p6 bra 	$L__BB1_9;
	add.s32 	%r28, %r33, %r2;
	mul.wide.s32 	%rd19, %r28, 4;
	add.s64 	%rd20, %rd2, %rd19;
	ld.global.f32 	%f76, [%rd20];
	mul.wide.u32 	%rd21, %r33, 4;
	add.s64 	%rd22, %rd1, %rd21;
	ld.global.f32 	%f77, [%rd22];
	mul.f32 	%f78, %f76, %f77;
	sub.f32 	%f79, %f132, %f78;
	st.global.f32 	[%rd3], %f79;
	ld.global.f32 	%f80, [%rd20+4];
	ld.global.f32 	%f81, [%rd22+4];
	mul.f32 	%f82, %f80, %f81;
	sub.f32 	%f83, %f79, %f82;
	st.global.f32 	[%rd3], %f83;
	ld.global.f32 	%f84, [%rd20+8];
	ld.global.f32 	%f85, [%rd22+8];
	mul.f32 	%f86, %f84, %f85;
	sub.f32 	%f87, %f83, %f86;
	st.global.f32 	[%rd3], %f87;
	ld.global.f32 	%f88, [%rd20+12];
	ld.global.f32 	%f89, [%rd22+12];
	mul.f32 	%f90, %f88, %f89;
	sub.f32 	%f91, %f87, %f90;
	st.global.f32 	[%rd3], %f91;
	ld.global.f32 	%f92, [%rd20+16];
	ld.global.f32 	%f93, [%rd22+16];
	mul.f32 	%f94, %f92, %f93;
	sub.f32 	%f95, %f91, %f94;
	st.global.f32 	[%rd3], %f95;
	ld.global.f32 	%f96, [%rd20+20];
	ld.global.f32 	%f97, [%rd22+20];
	mul.f32 	%f98, %f96, %f97;
	sub.f32 	%f99, %f95, %f98;
	st.global.f32 	[%rd3], %f99;
	ld.global.f32 	%f100, [%rd20+24];
	ld.global.f32 	%f101, [%rd22+24];
	mul.f32 	%f102, %f100, %f101;
	sub.f32 	%f103, %f99, %f102;
	st.global.f32 	[%rd3], %f103;
	ld.global.f32 	%f104, [%rd20+28];
	ld.global.f32 	%f105, [%rd22+28];
	mul.f32 	%f106, %f104, %f105;
	sub.f32 	%f132, %f103, %f106;
	st.global.f32 	[%rd3], %f132;
	add.s32 	%r33, %r33, 8;
$L__BB1_9:
	setp.eq.s32 	%p7, %r11, 0;
	@%p7 bra 	$L__BB1_15;
	and.b32  	%r14, %r23, 3;
	setp.lt.u32 	%p8, %r11, 4;
	@%p8 bra 	$L__BB1_12;
	add.s32 	%r29, %r33, %r2;
	mul.wide.s32 	%rd23, %r29, 4;
	add.s64 	%rd24, %rd2, %rd23;
	ld.global.f32 	%f107, [%rd24];
	mul.wide.u32 	%rd25, %r33, 4;
	add.s64 	%rd26, %rd1, %rd25;
	ld.global.f32 	%f108, [%rd26];
	mul.f32 	%f109, %f107, %f108;
	sub.f32 	%f110, %f132, %f109;
	st.global.f32 	[%rd3], %f110;
	ld.global.f32 	%f111, [%rd24+4];
	ld.global.f32 	%f112, [%rd26+4];
	mul.f32 	%f113, %f111, %f112;
	sub.f32 	%f114, %f110, %f113;
	st.global.f32 	[%rd3], %f114;
	ld.global.f32 	%f115, [%rd24+8];
	ld.global.f32 	%f116, [%rd26+8];
	mul.f32 	%f117, %f115, %f116;
	sub.f32 	%f118, %f114, %f117;
	st.global.f32 	[%rd3], %f118;
	ld.global.f32 	%f119, [%rd24+12];
	ld.global.f32 	%f120, [%rd26+12];
	mul.f32 	%f121, %f119, %f120;
	sub.f32 	%f132, %f118, %f121;
	st.global.f32 	[%rd3], %f132;
	add.s32 	%r33, %r33, 4;
$L__BB1_12:
	setp.eq.s32 	%p9, %r14, 0;
	@%p9 bra 	$L__BB1_15;
	mul.wide.u32 	%rd27, %r33, 4;
	add.s64 	%rd34, %rd1, %rd27;
	add.s32 	%r36, %r33, %r2;
	neg.s32 	%r35, %r14;
$L__BB1_14:
	.pragma "nounroll";
	mul.wide.s32 	%rd28, %r36, 4;
	add.s64 	%rd29, %rd2, %rd28;
	ld.global.f32 	%f122, [%rd29];
	ld.global.f32 	%f123, [%rd34];
	mul.f32 	%f124, %f122, %f123;
	sub.f32 	%f132, %f132, %f124;
	st.global.f32 	[%rd3], %f132;
	add.s64 	%rd34, %rd34, 4;
	add.s32 	%r36, %r36, 1;
	add.s32 	%r35, %r35, 1;
	setp.ne.s32 	%p10, %r35, 0;
	@%p10 bra 	$L__BB1_14;
$L__BB1_15:
	cvta.to.global.u64 	%rd30, %rd12;
	add.s64 	%rd32, %rd30, %rd16;
	ld.global.f32 	%f125, [%rd32];
	add.f32 	%f126, %f125, %f132;
	st.global.f32 	[%rd3], %f126;
$L__BB1_16:
	ret;

}
	// .globl	_Z11cuda_matmulPfS_S_i
.visible .entry _Z11cuda_matmulPfS_S_i(
	.param .u64 .ptr .align 1 _Z11cuda_matmulPfS_S_i_param_0,
	.param .u64 .ptr .align 1 _Z11cuda_matmulPfS_S_i_param_1,
	.param .u64 .ptr .align 1 _Z11cuda_matmulPfS_S_i_param_2,
	.param .u32 _Z11cuda_matmulPfS_S_i_param_3
)
{
	.reg .pred 	%p<12>;
	.reg .b32 	%r<37>;
	.reg .b32 	%f<99>;
	.reg .b64 	%rd<31>;

	ld.param.u64 	%rd11, [_Z11cuda_matmulPfS_S_i_param_0];
	ld.param.u64 	%rd12, [_Z11cuda_matmulPfS_S_i_param_1];
	ld.param.u64 	%rd13, [_Z11cuda_matmulPfS_S_i_param_2];
	ld.param.u32 	%r23, [_Z11cuda_matmulPfS_S_i_param_3];
	cvta.to.global.u64 	%rd1, %rd13;
	cvta.to.global.u64 	%rd2, %rd12;
	mov.u32 	%r24, %ctaid.x;
	mov.u32 	%r25, %ntid.x;
	mov.u32 	%r26, %tid.x;
	mad.lo.s32 	%r1, %r24, %r25, %r26;
	setp.ge.s32 	%p1, %r1, %r23;
	setp.lt.s32 	%p2, %r23, 1;
	or.pred  	%p3, %p1, %p2;
	@%p3 bra 	$L__BB2_13;
	cvta.to.global.u64 	%rd14, %rd11;
	mul.lo.s32 	%r2, %r23, %r1;
	mul.wide.s32 	%rd15, %r1, 4;
	add.s64 	%rd3, %rd14, %rd15;
	ld.global.f32 	%f95, [%rd3];
	and.b32  	%r3, %r23, 15;
	setp.lt.u32 	%p4, %r23, 16;
	mov.b32 	%r33, 0;
	@%p4 bra 	$L__BB2_4;
	and.b32  	%r33, %r23, 2147483632;
	neg.s32 	%r31, %r33;
	add.s64 	%rd4, %rd2, 32;
	add.s64 	%rd29, %rd1, 32;
	mov.u32 	%r30, %r2;
$L__BB2_3:
	.pragma "nounroll";
	mul.wide.s32 	%rd16, %r30, 4;
	add.s64 	%rd17, %rd4, %rd16;
	ld.global.f32 	%f11, [%rd17+-32];
	ld.global.f32 	%f12, [%rd29+-32];
	fma.rn.f32 	%f13, %f11, %f12, %f95;
	st.global.f32 	[%rd3], %f13;
	ld.global.f32 	%f14, [%rd17+-28];
	ld.global.f32 	%f15, [%rd29+-28];
	fma.rn.f32 	%f16, %f14, %f15, %f13;
	st.global.f32 	[%rd3], %f16;
	ld.global.f32 	%f17, [%rd17+-24];
	ld.global.f32 	%f18, [%rd29+-24];
	fma.rn.f32 	%f19, %f17, %f18, %f16;
	st.global.f32 	[%rd3], %f19;
	ld.global.f32 	%f20, [%rd17+-20];
	ld.global.f32 	%f21, [%rd29+-20];
	fma.rn.f32 	%f22, %f20, %f21, %f19;
	st.global.f32 	[%rd3], %f22;
	ld.global.f32 	%f23, [%rd17+-16];
	ld.global.f32 	%f24, [%rd29+-16];
	fma.rn.f32 	%f25, %f23, %f24, %f22;
	st.global.f32 	[%rd3], %f25;
	ld.global.f32 	%f26, [%rd17+-12];
	ld.global.f32 	%f27, [%rd29+-12];
	fma.rn.f32 	%f28, %f26, %f27, %f25;
	st.global.f32 	[%rd3], %f28;
	ld.global.f32 	%f29, [%rd17+-8];
	ld.global.f32 	%f30, [%rd29+-8];
	fma.rn.f32 	%f31, %f29, %f30, %f28;
	st.global.f32 	[%rd3], %f31;
	ld.global.f32 	%f32, [%rd17+-4];
	ld.global.f32 	%f33, [%rd29+-4];
	fma.rn.f32 	%f34, %f32, %f33, %f31;
	st.global.f32 	[%rd3], %f34;
	ld.global.f32 	%f35, [%rd17];
	ld.global.f32 	%f36, [%rd29];
	fma.rn.f32 	%f37, %f35, %f36, %f34;
	st.global.f32 	[%rd3], %f37;
	ld.global.f32 	%f38, [%rd17+4];
	ld.global.f32 	%f39, [%rd29+4];
	fma.rn.f32 	%f40, %f38, %f39, %f37;
	st.global.f32 	[%rd3], %f40;
	ld.global.f32 	%f41, [%rd17+8];
	ld.global.f32 	%f42, [%rd29+8];
	fma.rn.f32 	%f43, %f41, %f42, %f40;
	st.global.f32 	[%rd3], %f43;
	ld.global.f32 	%f44, [%rd17+12];
	ld.global.f32 	%f45, [%rd29+12];
	fma.rn.f32 	%f46, %f44, %f45, %f43;
	st.global.f32 	[%rd3], %f46;
	ld.global.f32 	%f47, [%rd17+16];
	ld.global.f32 	%f48, [%rd29+16];
	fma.rn.f32 	%f49, %f47, %f48, %f46;
	st.global.f32 	[%rd3], %f49;
	ld.global.f32 	%f50, [%rd17+20];
	ld.global.f32 	%f51, [%rd29+20];
	fma.rn.f32 	%f52, %f50, %f51, %f49;
	st.global.f32 	[%rd3], %f52;
	ld.global.f32 	%f53, [%rd17+24];
	ld.global.f32 	%f54, [%rd29+24];
	fma.rn.f32 	%f55, %f53, %f54, %f52;
	st.global.f32 	[%rd3], %f55;
	ld.global.f32 	%f56, [%rd17+28];
	ld.global.f32 	%f57, [%rd29+28];
	fma.rn.f32 	%f95, %f56, %f57, %f55;
	st.global.f32 	[%rd3], %f95;
	add.s32 	%r31, %r31, 16;
	add.s32 	%r30, %r30, 16;
	add.s64 	%rd29, %rd29, 64;
	setp.ne.s32 	%p5, %r31, 0;
	@%p5 bra 	$L__BB2_3;
$L__BB2_4:
	setp.eq.s32 	%p6, %r3, 0;
	@%p6 bra 	$L__BB2_13;
	and.b32  	%r11, %r23, 7;
	setp.lt.u32 	%p7, %r3, 8;
	@%p7 bra 	$L__BB2_7;
	add.s32 	%r28, %r33, %r2;
	mul.wide.s32 	%rd18, %r28, 4;
	add.s64 	%rd19, %rd2, %rd18;
	ld.global.f32 	%f58, [%rd19];
	mul.wide.u32 	%rd20, %r33, 4;
	add.s64 	%rd21, %rd1, %rd20;
	ld.global.f32 	%f59, [%rd21];
	fma.rn.f32 	%f60, %f58, %f59, %f95;
	st.global.f32 	[%rd3], %f60;
	ld.global.f32 	%f61, [%rd19+4];
	ld.global.f32 	%f62, [%rd21+4];
	fma.rn.f32 	%f63, %f61, %f62, %f60;
	st.global.f32 	[%rd3], %f63;
	ld.global.f32 	%f64, [%rd19+8];
	ld.global.f32 	%f65, [%rd21+8];
	fma.rn.f32 	%f66, %f64, %f65, %f63;
	st.global.f32 	[%rd3], %f66;
	ld.global.f32 	%f67, [%rd19+12];
	ld.global.f32 	%f68, [%rd21+12];
	fma.rn.f32 	%f69, %f67, %f68, %f66;
	st.global.f32 	[%rd3], %f69;
	ld.global.f32 	%f70, [%rd19+16];
	ld.global.f32 	%f71, [%rd21+16];
	fma.rn.f32 	%f72, %f70, %f71, %f69;
	st.global.f32 	[%rd3], %f72;
	ld.global.f32 	%f73, [%rd19+20];
	ld.global.f32 	%f74, [%rd21+20];
	fma.rn.f32 	%f75, %f73, %f74, %f72;
	st.global.f32 	[%rd3], %f75;
	ld.global.f32 	%f76, [%rd19+24];
	ld.global.f32 	%f77, [%rd21+24];
	fma.rn.f32 	%f78, %f76, %f77, %f75;
	st.global.f32 	[%rd3], %f78;
	ld.global.f32 	%f79, [%rd19+28];
	ld.global.f32 	%f80, [%rd21+28];
	fma.rn.f32 	%f95, %f79, %f80, %f78;
	st.global.f32 	[%rd3], %f95;
	add.s32 	%r33, %r33, 8;
$L__BB2_7:
	setp.eq.s32 	%p8, %r11, 0;
	@%p8 bra 	$L__BB2_13;
	and.b32  	%r14, %r23, 3;
	setp.lt.u32 	%p9, %r11, 4;
	@%p9 bra 	$L__BB2_10;
	add.s32 	%r29, %r33, %r2;
	mul.wide.s32 	%rd22, %r29, 4;
	add.s64 	%rd23, %rd2, %rd22;
	ld.global.f32 	%f81, [%rd23];
	mul.wide.u32 	%rd24, %r33, 4;
	add.s64 	%rd25, %rd1, %rd24;
	ld.global.f32 	%f82, [%rd25];
	fma.rn.f32 	%f83, %f81, %f82, %f95;
	st.global.f32 	[%rd3], %f83;
	ld.global.f32 	%f84, [%rd23+4];
	ld.global.f32 	%f85, [%rd25+4];
	fma.rn.f32 	%f86, %f84, %f85, %f83;
	st.global.f32 	[%rd3], %f86;
	ld.global.f32 	%f87, [%rd23+8];
	ld.global.f32 	%f88, [%rd25+8];
	fma.rn.f32 	%f89, %f87, %f88, %f86;
	st.global.f32 	[%rd3], %f89;
	ld.global.f32 	%f90, [%rd23+12];
	ld.global.f32 	%f91, [%rd25+12];
	fma.rn.f32 	%f95, %f90, %f91, %f89;
	st.global.f32 	[%rd3], %f95;
	add.s32 	%r33, %r33, 4;
$L__BB2_10:
	setp.eq.s32 	%p10, %r14, 0;
	@%p10 bra 	$L__BB2_13;
	mul.wide.u32 	%rd26, %r33, 4;
	add.s64 	%rd30, %rd1, %rd26;
	add.s32 	%r36, %r33, %r2;
	neg.s32 	%r35, %r14;
$L__BB2_12:
	.pragma "nounroll";
	mul.wide.s32 	%rd27, %r36, 4;
	add.s64 	%rd28, %rd2, %rd27;
	ld.global.f32 	%f92, [%rd28];
	ld.global.f32 	%f93, [%rd30];
	fma.rn.f32 	%f95, %f92, %f93, %f95;
	st.global.f32 	[%rd3], %f95;
	add.s64 	%rd30, %rd30, 4;
	add.s32 	%r36, %r36, 1;
	add.s32 	%r35, %r35, 1;
	setp.ne.s32 	%p11, %r35, 0;
	@%p11 bra 	$L__BB2_12;
$L__BB2_13:
	ret;

}
	// .globl	_Z16cuda_dot_productPfS_S_i
.visible .entry _Z16cuda_dot_productPfS_S_i(
	.param .u64 .ptr .align 1 _Z16cuda_dot_productPfS_S_i_param_0,
	.param .u64 .ptr .align 1 _Z16cuda_dot_productPfS_S_i_param_1,
	.param .u64 .ptr .align 1 _Z16cuda_dot_productPfS_S_i_param_2,
	.param .u32 _Z16cuda_dot_productPfS_S_i_param_3
)
{
	.reg .pred 	%p<10>;
	.reg .b32 	%r<28>;
	.reg .b32 	%f<100>;
	.reg .b64 	%rd<32>;

	ld.param.u64 	%rd16, [_Z16cuda_dot_productPfS_S_i_param_0];
	ld.param.u64 	%rd17, [_Z16cuda_dot_productPfS_S_i_param_1];
	ld.param.u64 	%rd18, [_Z16cuda_dot_productPfS_S_i_param_2];
	ld.param.u32 	%r16, [_Z16cuda_dot_productPfS_S_i_param_3];
	cvta.to.global.u64 	%rd1, %rd17;
	cvta.to.global.u64 	%rd2, %rd16;
	cvta.to.global.u64 	%rd19, %rd18;
	mov.u32 	%r17, %ctaid.x;
	mov.u32 	%r18, %ntid.x;
	mov.u32 	%r19, %tid.x;
	mad.lo.s32 	%r20, %r17, %r18, %r19;
	mul.wide.s32 	%rd20, %r20, 4;
	add.s64 	%rd3, %rd19, %rd20;
	mov.b32 	%r21, 0;
	st.global.u32 	[%rd3], %r21;
	setp.lt.s32 	%p1, %r16, 1;
	@%p1 bra 	$L__BB3_13;
	and.b32  	%r1, %r16, 15;
	setp.lt.u32 	%p2, %r16, 16;
	mov.b32 	%r25, 0;
	mov.f32 	%f96, 0f00000000;
	@%p2 bra 	$L__BB3_4;
	and.b32  	%r25, %r16, 2147483632;
	neg.s32 	%r23, %r25;
	add.s64 	%rd29, %rd2, 32;
	add.s64 	%rd28, %rd1, 32;
	mov.f32 	%f96, 0f00000000;
$L__BB3_3:
	.pragma "nounroll";
	ld.global.f32 	%f12, [%rd29+-32];
	ld.global.f32 	%f13, [%rd28+-32];
	fma.rn.f32 	%f14, %f12, %f13, %f96;
	st.global.f32 	[%rd3], %f14;
	ld.global.f32 	%f15, [%rd29+-28];
	ld.global.f32 	%f16, [%rd28+-28];
	fma.rn.f32 	%f17, %f15, %f16, %f14;
	st.global.f32 	[%rd3], %f17;
	ld.global.f32 	%f18, [%rd29+-24];
	ld.global.f32 	%f19, [%rd28+-24];
	fma.rn.f32 	%f20, %f18, %f19, %f17;
	st.global.f32 	[%rd3], %f20;
	ld.global.f32 	%f21, [%rd29+-20];
	ld.global.f32 	%f22, [%rd28+-20];
	fma.rn.f32 	%f23, %f21, %f22, %f20;
	st.global.f32 	[%rd3], %f23;
	ld.global.f32 	%f24, [%rd29+-16];
	ld.global.f32 	%f25, [%rd28+-16];
	fma.rn.f32 	%f26, %f24, %f25, %f23;
	st.global.f32 	[%rd3], %f26;
	ld.global.f32 	%f27, [%rd29+-12];
	ld.global.f32 	%f28, [%rd28+-12];
	fma.rn.f32 	%f29, %f27, %f28, %f26;
	st.global.f32 	[%rd3], %f29;
	ld.global.f32 	%f30, [%rd29+-8];
	ld.global.f32 	%f31, [%rd28+-8];
	fma.rn.f32 	%f32, %f30, %f31, %f29;
	st.global.f32 	[%rd3], %f32;
	ld.global.f32 	%f33, [%rd29+-4];
	ld.global.f32 	%f34, [%rd28+-4];
	fma.rn.f32 	%f35, %f33, %f34, %f32;
	st.global.f32 	[%rd3], %f35;
	ld.global.f32 	%f36, [%rd29];
	ld.global.f32 	%f37, [%rd28];
	fma.rn.f32 	%f38, %f36, %f37, %f35;
	st.global.f32 	[%rd3], %f38;
	ld.global.f32 	%f39, [%rd29+4];
	ld.global.f32 	%f40, [%rd28+4];
	fma.rn.f32 	%f41, %f39, %f40, %f38;
	st.global.f32 	[%rd3], %f41;
	ld.global.f32 	%f42, [%rd29+8];
	ld.global.f32 	%f43, [%rd28+8];
	fma.rn.f32 	%f44, %f42, %f43, %f41;
	st.global.f32 	[%rd3], %f44;
	ld.global.f32 	%f45, [%rd29+12];
	ld.global.f32 	%f46, [%rd28+12];
	fma.rn.f32 	%f47, %f45, %f46, %f44;
	st.global.f32 	[%rd3], %f47;
	ld.global.f32 	%f48, [%rd29+16];
	ld.global.f32 	%f49, [%rd28+16];
	fma.rn.f32 	%f50, %f48, %f49, %f47;
	st.global.f32 	[%rd3], %f50;
	ld.global.f32 	%f51, [%rd29+20];
	ld.global.f32 	%f52, [%rd28+20];
	fma.rn.f32 	%f53, %f51, %f52, %f50;
	st.global.f32 	[%rd3], %f53;
	ld.global.f32 	%f54, [%rd29+24];
	ld.global.f32 	%f55, [%rd28+24];
	fma.rn.f32 	%f56, %f54, %f55, %f53;
	st.global.f32 	[%rd3], %f56;
	ld.global.f32 	%f57, [%rd29+28];
	ld.global.f32 	%f58, [%rd28+28];
	fma.rn.f32 	%f96, %f57, %f58, %f56;
	st.global.f32 	[%rd3], %f96;
	add.s32 	%r23, %r23, 16;
	add.s64 	%rd29, %rd29, 64;
	add.s64 	%rd28, %rd28, 64;
	setp.ne.s32 	%p3, %r23, 0;
	@%p3 bra 	$L__BB3_3;
$L__BB3_4:
	setp.eq.s32 	%p4, %r1, 0;
	@%p4 bra 	$L__BB3_13;
	and.b32  	%r7, %r16, 7;
	setp.lt.u32 	%p5, %r1, 8;
	@%p5 bra 	$L__BB3_7;
	mul.wide.u32 	%rd21, %r25, 4;
	add.s64 	%rd22, %rd2, %rd21;
	ld.global.f32 	%f59, [%rd22];
	add.s64 	%rd23, %rd1, %rd21;
	ld.global.f32 	%f60, [%rd23];
	fma.rn.f32 	%f61, %f59, %f60, %f96;
	st.global.f32 	[%rd3], %f61;
	ld.global.f32 	%f62, [%rd22+4];
	ld.global.f32 	%f63, [%rd23+4];
	fma.rn.f32 	%f64, %f62, %f63, %f61;
	st.global.f32 	[%rd3], %f64;
	ld.global.f32 	%f65, [%rd22+8];
	ld.global.f32 	%f66, [%rd23+8];
	fma.rn.f32 	%f67, %f65, %f66, %f64;
	st.global.f32 	[%rd3], %f67;
	ld.global.f32 	%f68, [%rd22+12];
	ld.global.f32 	%f69, [%rd23+12];
	fma.rn.f32 	%f70, %f68, %f69, %f67;
	st.global.f32 	[%rd3], %f70;
	ld.global.f32 	%f71, [%rd22+16];
	ld.global.f32 	%f72, [%rd23+16];
	fma.rn.f32 	%f73, %f71, %f72, %f70;
	st.global.f32 	[%rd3], %f73;
	ld.global.f32 	%f74, [%rd22+20];
	ld.global.f32 	%f75, [%rd23+20];
	fma.rn.f32 	%f76, %f74, %f75, %f73;
	st.global.f32 	[%rd3], %f76;
	ld.global.f32 	%f77, [%rd22+24];
	ld.global.f32 	%f78, [%rd23+24];
	fma.rn.f32 	%f79, %f77, %f78, %f76;
	st.global.f32 	[%rd3], %f79;
	ld.global.f32 	%f80, [%rd22+28];
	ld.global.f32 	%f81, [%rd23+28];
	fma.rn.f32 	%f96, %f80, %f81, %f79;
	st.global.f32 	[%rd3], %f96;
	add.s32 	%r25, %r25, 8;
$L__BB3_7:
	setp.eq.s32 	%p6, %r7, 0;
	@%p6 bra 	$L__BB3_13;
	and.b32  	%r10, %r16, 3;
	setp.lt.u32 	%p7, %r7, 4;
	@%p7 bra 	$L__BB3_10;
	mul.wide.u32 	%rd24, %r25, 4;
	add.s64 	%rd25, %rd2, %rd24;
	ld.global.f32 	%f82, [%rd25];
	add.s64 	%rd26, %rd1, %rd24;
	ld.global.f32 	%f83, [%rd26];
	fma.rn.f32 	%f84, %f82, %f83, %f96;
	st.global.f32 	[%rd3], %f84;
	ld.global.f32 	%f85, [%rd25+4];
	ld.global.f32 	%f86, [%rd26+4];
	fma.rn.f32 	%f87, %f85, %f86, %f84;
	st.global.f32 	[%rd3], %f87;
	ld.global.f32 	%f88, [%rd25+8];
	ld.global.f32 	%f89, [%rd26+8];
	fma.rn.f32 	%f90, %f88, %f89, %f87;
	st.global.f32 	[%rd3], %f90;
	ld.global.f32 	%f91, [%rd25+12];
	ld.global.f32 	%f92, [%rd26+12];
	fma.rn.f32 	%f96, %f91, %f92, %f90;
	st.global.f32 	[%rd3], %f96;
	add.s32 	%r25, %r25, 4;
$L__BB3_10:
	setp.eq.s32 	%p8, %r10, 0;
	@%p8 bra 	$L__BB3_13;
	mul.wide.u32 	%rd27, %r25, 4;
	add.s64 	%rd31, %rd1, %rd27;
	add.s64 	%rd30, %rd2, %rd27;
	neg.s32 	%r27, %r10;
$L__BB3_12:
	.pragma "nounroll";
	ld.global.f32 	%f93, [%rd30];
	ld.global.f32 	%f94, [%rd31];
	fma.rn.f32 	%f96, %f93, %f94, %f96;
	st.global.f32 	[%rd3], %f96;
	add.s64 	%rd31, %rd31, 4;
	add.s64 	%rd30, %rd30, 4;
	add.s32 	%r27, %r27, 1;
	setp.ne.s32 	%p9, %r27, 0;
	@%p9 bra 	$L__BB3_12;
$L__BB3_13:
	ret;

}
	// .globl	_Z20cuda_e_residual_bicgPfS_S_S_i
.visible .entry _Z20cuda_e_residual_bicgPfS_S_S_i(
	.param .u64 .ptr .align 1 _Z20cuda_e_residual_bicgPfS_S_S_i_param_0,
	.param .u64 .ptr .align 1 _Z20cuda_e_residual_bicgPfS_S_S_i_param_1,
	.param .u64 .ptr .align 1 _Z20cuda_e_residual_bicgPfS_S_S_i_param_2,
	.param .u64 .ptr .align 1 _Z20cuda_e_residual_bicgPfS_S_S_i_param_3,
	.param .u32 _Z20cuda_e_residual_bicgPfS_S_S_i_param_4
)
{
	.reg .b32 	%r<5>;
	.reg .b32 	%f<6>;
	.reg .b64 	%rd<14>;

	ld.param.u64 	%rd1, [_Z20cuda_e_residual_bicgPfS_S_S_i_param_0];
	ld.param.u64 	%rd2, [_Z20cuda_e_residual_bicgPfS_S_S_i_param_1];
	ld.param.u64 	%rd3, [_Z20cuda_e_residual_bicgPfS_S_S_i_param_2];
	ld.param.u64 	%rd4, [_Z20cuda_e_residual_bicgPfS_S_S_i_param_3];
	cvta.to.global.u64 	%rd5, %rd1;
	cvta.to.global.u64 	%rd6, %rd4;
	cvta.to.global.u64 	%rd7, %rd3;
	cvta.to.global.u64 	%rd8, %rd2;
	mov.u32 	%r1, %ctaid.x;
	mov.u32 	%r2, %ntid.x;
	mov.u32 	%r3, %tid.x;
	mad.lo.s32 	%r4, %r1, %r2, %r3;
	mul.wide.s32 	%rd9, %r4, 4;
	add.s64 	%rd10, %rd8, %rd9;
	ld.global.f32 	%f1, [%rd10];
	add.s64 	%rd11, %rd7, %rd9;
	ld.global.f32 	%f2, [%rd11];
	add.s64 	%rd12, %rd6, %rd9;
	ld.global.f32 	%f3, [%rd12];
	mul.f32 	%f4, %f2, %f3;
	sub.f32 	%f5, %f1, %f4;
	add.s64 	%rd13, %rd5, %rd9;
	st.global.f32 	[%rd13], %f5;
	ret;

}
	// .globl	_Z21cuda_add_x_alp_p_c3_ePfS_S_S_S_i
.visible .entry _Z21cuda_add_x_alp_p_c3_ePfS_S_S_S_i(
	.param .u64 .ptr .align 1 _Z21cuda_add_x_alp_p_c3_ePfS_S_S_S_i_param_0,
	.param .u64 .ptr .align 1 _Z21cuda_add_x_alp_p_c3_ePfS_S_S_S_i_param_1,
	.param .u64 .ptr .align 1 _Z21cuda_add_x_alp_p_c3_ePfS_S_S_S_i_param_2,
	.param .u64 .ptr .align 1 _Z21cuda_add_x_alp_p_c3_ePfS_S_S_S_i_param_3,
	.param .u64 .ptr .align 1 _Z21cuda_add_x_alp_p_c3_ePfS_S_S_S_i_param_4,
	.param .u32 _Z21cuda_add_x_alp_p_c3_ePfS_S_S_S_i_param_5
)
{
	.reg .b32 	%r<5>;
	.reg .b32 	%f<8>;
	.reg .b64 	%rd<17>;

	ld.param.u64 	%rd1, [_Z21cuda_add_x_alp_p_c3_ePfS_S_S_S_i_param_0];
	ld.param.u64 	%rd2, [_Z21cuda_add_x_alp_p_c3_ePfS_S_S_S_i_param_1];
	ld.param.u64 	%rd3, [_Z21cuda_add_x_alp_p_c3_ePfS_S_S_S_i_param_2];
	ld.param.u64 	%rd4, [_Z21cuda_add_x_alp_p_c3_ePfS_S_S_S_i_param_3];
	ld.param.u64 	%rd5, [_Z21cuda_add_x_alp_p_c3_ePfS_S_S_S_i_param_4];
	cvta.to.global.u64 	%rd6, %rd5;
	cvta.to.global.u64 	%rd7, %rd4;
	cvta.to.global.u64 	%rd8, %rd3;
	cvta.to.global.u64 	%rd9, %rd2;
	cvta.to.global.u64 	%rd10, %rd1;
	mov.u32 	%r1, %ctaid.x;
	mov.u32 	%r2, %ntid.x;
	mov.u32 	%r3, %tid.x;
	mad.lo.s32 	%r4, %r1, %r2, %r3;
	mul.wide.s32 	%rd11, %r4, 4;
	add.s64 	%rd12, %rd10, %rd11;
	ld.global.f32 	%f1, [%rd12];
	add.s64 	%rd13, %rd9, %rd11;
	ld.global.f32 	%f2, [%rd13];
	add.s64 	%rd14, %rd8, %rd11;
	ld.global.f32 	%f3, [%rd14];
	fma.rn.f32 	%f4, %f2, %f3, %f1;
	add.s64 	%rd15, %rd7, %rd11;
	ld.global.f32 	%f5, [%rd15];
	add.s64 	%rd16, %rd6, %rd11;
	ld.global.f32 	%f6, [%rd16];
	fma.rn.f32 	%f7, %f5, %f6, %f4;
	st.global.f32 	[%rd12], %f7;
	ret;

}
	// .globl	_Z18cuda_update_p_bicgPfS_S_S_S_i
.visible .entry _Z18cuda_update_p_bicgPfS_S_S_S_i(
	.param .u64 .ptr .align 1 _Z18cuda_update_p_bicgPfS_S_S_S_i_param_0,
	.param .u64 .ptr .align 1 _Z18cuda_update_p_bicgPfS_S_S_S_i_param_1,
	.param .u64 .ptr .align 1 _Z18cuda_update_p_bicgPfS_S_S_S_i_param_2,
	.param .u64 .ptr .align 1 _Z18cuda_update_p_bicgPfS_S_S_S_i_param_3,
	.param .u64 .ptr .align 1 _Z18cuda_update_p_bicgPfS_S_S_S_i_param_4,
	.param .u32 _Z18cuda_update_p_bicgPfS_S_S_S_i_param_5
)
{
	.reg .b32 	%r<5>;
	.reg .b32 	%f<9>;
	.reg .b64 	%rd<17>;

	ld.param.u64 	%rd1, [_Z18cuda_update_p_bicgPfS_S_S_S_i_param_0];
	ld.param.u64 	%rd2, [_Z18cuda_update_p_bicgPfS_S_S_S_i_param_1];
	ld.param.u64 	%rd3, [_Z18cuda_update_p_bicgPfS_S_S_S_i_param_2];
	ld.param.u64 	%rd4, [_Z18cuda_update_p_bicgPfS_S_S_S_i_param_3];
	ld.param.u64 	%rd5, [_Z18cuda_update_p_bicgPfS_S_S_S_i_param_4];
	cvta.to.global.u64 	%rd6, %rd5;
	cvta.to.global.u64 	%rd7, %rd4;
	cvta.to.global.u64 	%rd8, %rd1;
	cvta.to.global.u64 	%rd9, %rd3;
	cvta.to.global.u64 	%rd10, %rd2;
	mov.u32 	%r1, %ctaid.x;
	mov.u32 	%r2, %ntid.x;
	mov.u32 	%r3, %tid.x;
	mad.lo.s32 	%r4, %r1, %r2, %r3;
	mul.wide.s32 	%rd11, %r4, 4;
	add.s64 	%rd12, %rd10, %rd11;
	ld.global.f32 	%f1, [%rd12];
	add.s64 	%rd13, %rd9, %rd11;
	ld.global.f32 	%f2, [%rd13];
	add.s64 	%rd14, %rd8, %rd11;
	ld.global.f32 	%f3, [%rd14];
	add.s64 	%rd15, %rd7, %rd11;
	ld.global.f32 	%f4, [%rd15];
	add.s64 	%rd16, %rd6, %rd11;
	ld.global.f32 	%f5, [%rd16];
	mul.f32 	%f6, %f4, %f5;
	sub.f32 	%f7, %f3, %f6;
	fma.rn.f32 	%f8, %f2, %f7, %f1;
	st.global.f32 	[%rd14], %f8;
	ret;

}
	// .globl	_Z18cuda_divide_a_by_bPfS_S_i
.visible .entry _Z18cuda_divide_a_by_bPfS_S_i(
	.param .u64 .ptr .align 1 _Z18cuda_divide_a_by_bPfS_S_i_param_0,
	.param .u64 .ptr .align 1 _Z18cuda_divide_a_by_bPfS_S_i_param_1,
	.param .u64 .ptr .align 1 _Z18cuda_divide_a_by_bPfS_S_i_param_2,
	.param .u32 _Z18cuda_divide_a_by_bPfS_S_i_param_3
)
{
	.reg .b32 	%r<5>;
	.reg .b32 	%f<4>;
	.reg .b64 	%rd<11>;

	ld.param.u64 	%rd1, [_Z18cuda_divide_a_by_bPfS_S_i_param_0];
	ld.param.u64 	%rd2, [_Z18cuda_divide_a_by_bPfS_S_i_param_1];
	ld.param.u64 	%rd3, [_Z18cuda_divide_a_by_bPfS_S_i_param_2];
	cvta.to.global.u64 	%rd4, %rd1;
	cvta.to.global.u64 	%rd5, %rd3;
	cvta.to.global.u64 	%rd6, %rd2;
	mov.u32 	%r1, %ctaid.x;
	mov.u32 	%r2, %ntid.x;
	mov.u32 	%r3, %tid.x;
	mad.lo.s32 	%r4, %r1, %r2, %r3;
	mul.wide.s32 	%rd7, %r4, 4;
	add.s64 	%rd8, %rd6, %rd7;
	ld.global.f32 	%f1, [%rd8];
	add.s64 	%rd9, %rd5, %rd7;
	ld.global.f32 	%f2, [%rd9];
	div.rn.f32 	%f3, %f1, %f2;
	add.s64 	%rd10, %rd4, %rd7;
	st.global.f32 	[%rd10], %f3;
	ret;

}
	// .globl	_Z23cuda_divide_a_by_b_by_cPfS_S_S_i
.visible .entry _Z23cuda_divide_a_by_b_by_cPfS_S_S_i(
	.param .u64 .ptr .align 1 _Z23cuda_divide_a_by_b_by_cPfS_S_S_i_param_0,
	.param .u64 .ptr .align 1 _Z23cuda_divide_a_by_b_by_cPfS_S_S_i_param_1,
	.param .u64 .ptr .align 1 _Z23cuda_divide_a_by_b_by_cPfS_S_S_i_param_2,
	.param .u64 .ptr .align 1 _Z23cuda_divide_a_by_b_by_cPfS_S_S_i_param_3,
	.param .u32 _Z23cuda_divide_a_by_b_by_cPfS_S_S_i_param_4
)
{
	.reg .b32 	%r<5>;
	.reg .b32 	%f<6>;
	.reg .b64 	%rd<14>;

	ld.param.u64 	%rd1, [_Z23cuda_divide_a_by_b_by_cPfS_S_S_i_param_0];
	ld.param.u64 	%rd2, [_Z23cuda_divide_a_by_b_by_cPfS_S_S_i_param_1];
	ld.param.u64 	%rd3, [_Z23cuda_divide_a_by_b_by_cPfS_S_S_i_param_2];
	ld.param.u64 	%rd4, [_Z23cuda_divide_a_by_b_by_cPfS_S_S_i_param_3];
	cvta.to.global.u64 	%rd5, %rd1;
	cvta.to.global.u64 	%rd6, %rd4;
	cvta.to.global.u64 	%rd7, %rd3;
	cvta.to.global.u64 	%rd8, %rd2;
	mov.u32 	%r1, %ctaid.x;
	mov.u32 	%r2, %ntid.x;
	mov.u32 	%r3, %tid.x;
	mad.lo.s32 	%r4, %r1, %r2, %r3;
	mul.wide.s32 	%rd9, %r4, 4;
	add.s64 	%rd10, %rd8, %rd9;
	ld.global.f32 	%f1, [%rd10];
	add.s64 	%rd11, %rd7, %rd9;
	ld.global.f32 	%f2, [%rd11];
	div.rn.f32 	%f3, %f1, %f2;
	add.s64 	%rd12, %rd6, %rd9;
	ld.global.f32 	%f4, [%rd12];
	div.rn.f32 	%f5, %f3, %f4;
	add.s64 	%rd13, %rd5, %rd9;
	st.global.f32 	[%rd13], %f5;
	ret;

}
	// .globl	_Z16cuda_check_floatPf
.visible .entry _Z16cuda_check_floatPf(
	.param .u64 .ptr .align 1 _Z16cuda_check_floatPf_param_0
)
{
	.local .align 16 .b8 	__local_depot9[16];
	.reg .b64 	%SP;
	.reg .b64 	%SPL;
	.reg .b32 	%r<7>;
	.reg .b32 	%f<2>;
	.reg .b64 	%rd<9>;
	.reg .b64 	%fd<2>;

	mov.u64 	%SPL, __local_depot9;
	cvta.local.u64 	%SP, %SPL;
	ld.param.u64 	%rd1, [_Z16cuda_check_floatPf_param_0];
	cvta.to.global.u64 	%rd2, %rd1;
	add.u64 	%rd3, %SP, 0;
	add.u64 	%rd4, %SPL, 0;
	mov.u32 	%r1, %ctaid.x;
	mov.u32 	%r2, %ntid.x;
	mov.u32 	%r3, %tid.x;
	mad.lo.s32 	%r4, %r1, %r2, %r3;
	mul.wide.s32 	%rd5, %r4, 4;
	add.s64 	%rd6, %rd2, %rd5;
	ld.global.f32 	%f1, [%rd6];
	cvt.f64.f32 	%fd1, %f1;
	st.local.u32 	[%rd4], %r4;
	st.local.f64 	[%rd4+8], %fd1;
	mov.u64 	%rd7, $str;
	cvta.global.u64 	%rd8, %rd7;
	{ // callseq 0, 0
	.param .b64 param0;
	st.param.b64 	[param0], %rd8;
	.param .b64 param1;
	st.param.b64 	[param1], %rd3;
	.param .b32 retval0;
	call.uni (retval0), 
	vprintf, 
	(
	param0, 
	param1
	);
	ld.param.b32 	%r5, [retval0];
	} // callseq 0
	ret;

}
	// .globl	_Z16cuda_copy_vectorPfS_
.visible .entry _Z16cuda_copy_vectorPfS_(
	.param .u64 .ptr .align 1 _Z16cuda_copy_vectorPfS__param_0,
	.param .u64 .ptr .align 1 _Z16cuda_copy_vectorPfS__param_1
)
{
	.reg .b32 	%r<5>;
	.reg .b32 	%f<2>;
	.reg .b64 	%rd<8>;

	ld.param.u64 	%rd1, [_Z16cuda_copy_vectorPfS__param_0];
	ld.param.u64 	%rd2, [_Z16cuda_copy_vectorPfS__param_1];
	cvta.to.global.u64 	%rd3, %rd2;
	cvta.to.global.u64 	%rd4, %rd1;
	mov.u32 	%r1, %ctaid.x;
	mov.u32 	%r2, %ntid.x;
	mov.u32 	%r3, %tid.x;
	mad.lo.s32 	%r4, %r1, %r2, %r3;
	mul.wide.s32 	%rd5, %r4, 4;
	add.s64 	%rd6, %rd4, %rd5;
	ld.global.f32 	%f1, [%rd6];
	add.s64 	%rd7, %rd3, %rd5;
	st.global.f32 	[%rd7], %f1;
	ret;

}


// ===== COMPILED SASS (sm_100) =====

	.target	sm_100

	.elftype	@"ET_EXEC"


//--------------------- .note.nv.tkinfo           --------------------------
	.section	.note.nv.tkinfo,"",@"SHT_NOTE"
	.sectionflags	@"SHF_NOTE_NV_TKINFO"
	.tkinfo
        /*0018*/ 	.word	0x00000002
        /*0030*/ 	.string	""
        /*0030*/ 	.string	"ptxas"
        /*0030*/ 	.string	"Cuda compilation tools, release 13.0, V13.0.88"
        /*0030*/ 	.string	"Build cuda_13.0.r13.0/compiler.36424714_0"
        /*0030*/ 	.string	"-arch sm_100 -m 64 "



//--------------------- .note.nv.cuinfo           --------------------------
	.section	.note.nv.cuinfo,"",@"SHT_NOTE"
	.sectionflags	@"SHF_NOTE_NV_CUINFO"
        /*0018*/ 	.short	0x0002
        /*001a*/ 	.short	0x0064
        /*001c*/ 	.short	0x0082
	.zero		2


//--------------------- .nv.info                  --------------------------
	.section	.nv.info,"",@"SHT_CUDA_INFO"
	.align	4


	//----- nvinfo : EIATTR_REGCOUNT
	.align		4
        /*0000*/ 	.byte	0x04, 0x2f
        /*0002*/ 	.short	(.L_2 - .L_1)
	.align		4
.L_1:
        /*0004*/ 	.word	index@(_Z10vector_addPfS_S_i)
        /*0008*/ 	.word	0x00000010


	//----- nvinfo : EIATTR_FRAME_SIZE
	.align		4
.L_2:
        /*000c*/ 	.byte	0x04, 0x11
        /*000e*/ 	.short	(.L_4 - .L_3)
	.align		4
.L_3:
        /*0010*/ 	.word	index@(_Z10vector_addPfS_S_i)
        /*0014*/ 	.word	0x00000000


	//----- nvinfo : EIATTR_REGCOUNT
	.align		4
.L_4:
        /*0018*/ 	.byte	0x04, 0x2f
        /*001a*/ 	.short	(.L_6 - .L_5)
	.align		4
.L_5:
        /*001c*/ 	.word	index@(_Z12get_residualPfS_S_S_i)
        /*0020*/ 	.word	0x00000014


	//----- nvinfo : EIATTR_FRAME_SIZE
	.align		4
.L_6:
        /*0024*/ 	.byte	0x04, 0x11
        /*0026*/ 	.short	(.L_8 - .L_7)
	.align		4
.L_7:
        /*0028*/ 	.word	index@(_Z12get_residualPfS_S_S_i)
        /*002c*/ 	.word	0x00000000


	//----- nvinfo : EIATTR_REGCOUNT
	.align		4
.L_8:
        /*0030*/ 	.byte	0x04, 0x2f
        /*0032*/ 	.short	(.L_10 - .L_9)
	.align		4
.L_9:
        /*0034*/ 	.word	index@(_Z11cuda_matmulPfS_S_i)
        /*0038*/ 	.word	0x00000016


	//----- nvinfo : EIATTR_FRAME_SIZE
	.align		4
.L_10:
        /*003c*/ 	.byte	0x04, 0x11
        /*003e*/ 	.short	(.L_12 - .L_11)
	.align		4
.L_11:
        /*0040*/ 	.word	index@(_Z11cuda_matmulPfS_S_i)
        /*0044*/ 	.word	0x00000000


	//----- nvinfo : EIATTR_REGCOUNT
	.align		4
.L_12:
        /*0048*/ 	.byte	0x04, 0x2f
        /*004a*/ 	.short	(.L_14 - .L_13)
	.align		4
.L_13:
        /*004c*/ 	.word	index@(_Z16cuda_dot_productPfS_S_i)
        /*0050*/ 	.word	0x00000014


	//----- nvinfo : EIATTR_FRAME_SIZE
	.align		4
.L_14:
        /*0054*/ 	.byte	0x04, 0x11
        /*0056*/ 	.short	(.L_16 - .L_15)
	.align		4
.L_15:
        /*0058*/ 	.word	index@(_Z16cuda_dot_productPfS_S_i)
        /*005c*/ 	.word	0x00000000


	//----- nvinfo : EIATTR_REGCOUNT
	.align		4
.L_16:
        /*0060*/ 	.byte	0x04, 0x2f
        /*0062*/ 	.short	(.L_18 - .L_17)
	.align		4
.L_17:
        /*0064*/ 	.word	index@(_Z20cuda_e_residual_bicgPfS_S_S_i)
        /*0068*/ 	.word	0x0000000e


	//----- nvinfo : EIATTR_FRAME_SIZE
	.align		4
.L_18:
        /*006c*/ 	.byte	0x04, 0x11
        /*006e*/ 	.short	(.L_20 - .L_19)
	.align		4
.L_19:
        /*0070*/ 	.word	index@(_Z20cuda_e_residual_bicgPfS_S_S_i)
        /*0074*/ 	.word	0x00000000


	//----- nvinfo : EIATTR_REGCOUNT
	.align		4
.L_20:
        /*0078*/ 	.byte	0x04, 0x2f
        /*007a*/ 	.short	(.L_22 - .L_21)
	.align		4
.L_21:
        /*007c*/ 	.word	index@(_Z21cuda_add_x_alp_p_c3_ePfS_S_S_S_i)
        /*0080*/ 	.word	0x00000010


	//----- nvinfo : EIATTR_FRAME_SIZE
	.align		4
.L_22:
        /*0084*/ 	.byte	0x04, 0x11
        /*0086*/ 	.short	(.L_24 - .L_23)
	.align		4
.L_23:
        /*0088*/ 	.word	index@(_Z21cuda_add_x_alp_p_c3_ePfS_S_S_S_i)
        /*008c*/ 	.word	0x00000000


	//----- nvinfo : EIATTR_REGCOUNT
	.align		4
.L_24:
        /*0090*/ 	.byte	0x04, 0x2f
        /*0092*/ 	.short	(.L_26 - .L_25)
	.align		4
.L_25:
        /*0094*/ 	.word	index@(_Z18cuda_update_p_bicgPfS_S_S_S_i)
        /*0098*/ 	.word	0x00000010


	//----- nvinfo : EIATTR_FRAME_SIZE
	.align		4
.L_26:
        /*009c*/ 	.byte	0x04, 0x11
        /*009e*/ 	.short	(.L_28 - .L_27)
	.align		4
.L_27:
        /*00a0*/ 	.word	index@(_Z18cuda_update_p_bicgPfS_S_S_S_i)
        /*00a4*/ 	.word	0x00000000


	//----- nvinfo : EIATTR_REGCOUNT
	.align		4
.L_28:
        /*00a8*/ 	.byte	0x04, 0x2f
        /*00aa*/ 	.short	(.L_30 - .L_29)
	.align		4
.L_29:
        /*00ac*/ 	.word	index@(_Z18cuda_divide_a_by_bPfS_S_i)
        /*00b0*/ 	.word	0x00000010


	//----- nvinfo : EIATTR_FRAME_SIZE
	.align		4
.L_30:
        /*00b4*/ 	.byte	0x04, 0x11
        /*00b6*/ 	.short	(.L_32 - .L_31)
	.align		4
.L_31:
        /*00b8*/ 	.word	index@($__internal_1_$__cuda_sm3x_div_rn_noftz_f32_slowpath)
        /*00bc*/ 	.word	0x00000000


	//----- nvinfo : EIATTR_FRAME_SIZE
	.align		4
.L_32:
        /*00c0*/ 	.byte	0x04, 0x11
        /*00c2*/ 	.short	(.L_34 - .L_33)
	.align		4
.L_33:
        /*00c4*/ 	.word	index@(_Z18cuda_divide_a_by_bPfS_S_i)
        /*00c8*/ 	.word	0x00000000


	//----- nvinfo : EIATTR_REGCOUNT
	.align		4
.L_34:
        /*00cc*/ 	.byte	0x04, 0x2f
        /*00ce*/ 	.short	(.L_36 - .L_35)
	.align		4
.L_35:
        /*00d0*/ 	.word	index@(_Z23cuda_divide_a_by_b_by_cPfS_S_S_i)
        /*00d4*/ 	.word	0x0000000f


	//----- nvinfo : EIATTR_FRAME_SIZE
	.align		4
.L_36:
        /*00d8*/ 	.byte	0x04, 0x11
        /*00da*/ 	.short	(.L_38 - .L_37)
	.align		4
.L_37:
        /*00dc*/ 	.word	index@($__internal_0_$__cuda_sm3x_div_rn_noftz_f32_slowpath)
        /*00e0*/ 	.word	0x00000000


	//----- nvinfo : EIATTR_FRAME_SIZE
	.align		4
.L_38:
        /*00e4*/ 	.byte	0x04, 0x11
        /*00e6*/ 	.short	(.L_40 - .L_39)
	.align		4
.L_39:
        /*00e8*/ 	.word	index@(_Z23cuda_divide_a_by_b_by_cPfS_S_S_i)
        /*00ec*/ 	.word	0x00000000


	//----- nvinfo : EIATTR_REGCOUNT
	.align		4
.L_40:
        /*00f0*/ 	.byte	0x04, 0x2f
        /*00f2*/ 	.short	(.L_42 - .L_41)
	.align		4
.L_41:
        /*00f4*/ 	.word	index@(_Z16cuda_check_floatPf)
        /*00f8*/ 	.word	0x00000018


	//----- nvinfo : EIATTR_FRAME_SIZE
	.align		4
.L_42:
        /*00fc*/ 	.byte	0x04, 0x11
        /*00fe*/ 	.short	(.L_44 - .L_43)
	.align		4
.L_43:
        /*0100*/ 	.word	index@(_Z16cuda_check_floatPf)
        /*0104*/ 	.word	0x00000010


	//----- nvinfo : EIATTR_REGCOUNT
	.align		4
.L_44:
        /*0108*/ 	.byte	0x04, 0x2f
        /*010a*/ 	.short	(.L_46 - .L_45)
	.align		4
.L_45:
        /*010c*/ 	.word	index@(_Z16cuda_copy_vectorPfS_)
        /*0110*/ 	.word	0x0000000a


	//----- nvinfo : EIATTR_FRAME_SIZE
	.align		4
.L_46:
        /*0114*/ 	.byte	0x04, 0x11
        /*0116*/ 	.short	(.L_48 - .L_47)
	.align		4
.L_47:
        /*0118*/ 	.word	index@(_Z16cuda_copy_vectorPfS_)
        /*011c*/ 	.word	0x00000000


	//----- nvinfo : EIATTR_MIN_STACK_SIZE
	.align		4
.L_48:
        /*0120*/ 	.byte	0x04, 0x12
        /*0122*/ 	.short	(.L_50 - .L_49)
	.align		4
.L_49:
        /*0124*/ 	.word	index@(_Z16cuda_copy_vectorPfS_)
        /*0128*/ 	.word	0x00000000


	//----- nvinfo : EIATTR_MIN_STACK_SIZE
	.align		4
.L_50:
        /*012c*/ 	.byte	0x04, 0x12
        /*012e*/ 	.short	(.L_52 - .L_51)
	.align		4
.L_51:
        /*0130*/ 	.word	index@(_Z16cuda_check_floatPf)
        /*0134*/ 	.word	0x00000010


	//----- nvinfo : EIATTR_MIN_STACK_SIZE
	.align		4
.L_52:
        /*0138*/ 	.byte	0x04, 0x12
        /*013a*/ 	.short	(.L_54 - .L_53)
	.align		4
.L_53:
        /*013c*/ 	.word	index@(_Z23cuda_divide_a_by_b_by_cPfS_S_S_i)
        /*0140*/ 	.word	0x00000000


	//----- nvinfo : EIATTR_MIN_STACK_SIZE
	.align		4
.L_54:
        /*0144*/ 	.byte	0x04, 0x12
        /*0146*/ 	.short	(.L_56 - .L_55)
	.align		4
.L_55:
        /*0148*/ 	.word	index@(_Z18cuda_divide_a_by_bPfS_S_i)
        /*014c*/ 	.word	0x00000000


	//----- nvinfo : EIATTR_MIN_STACK_SIZE
	.align		4
.L_56:
        /*0150*/ 	.byte	0x04, 0x12
        /*0152*/ 	.short	(.L_58 - .L_57)
	.align		4
.L_57:
        /*0154*/ 	.word	index@(_Z18cuda_update_p_bicgPfS_S_S_S_i)
        /*0158*/ 	.word	0x00000000


	//----- nvinfo : EIATTR_MIN_STACK_SIZE
	.align		4
.L_58:
        /*015c*/ 	.byte	0x04, 0x12
        /*015e*/ 	.short	(.L_60 - .L_59)
	.align		4
.L_59:
        /*0160*/ 	.word	index@(_Z21cuda_add_x_alp_p_c3_ePfS_S_S_S_i)
        /*0164*/ 	.word	0x00000000


	//----- nvinfo : EIATTR_MIN_STACK_SIZE
	.align		4
.L_60:
        /*0168*/ 	.byte	0x04, 0x12
        /*016a*/ 	.short	(.L_62 - .L_61)
	.align		4
.L_61:
        /*016c*/ 	.word	index@(_Z20cuda_e_residual_bicgPfS_S_S_i)
        /*0170*/ 	.word	0x00000000


	//----- nvinfo : EIATTR_MIN_STACK_SIZE
	.align		4
.L_62:
        /*0174*/ 	.byte	0x04, 0x12
        /*0176*/ 	.short	(.L_64 - .L_63)
	.align		4
.L_63:
        /*0178*/ 	.word	index@(_Z16cuda_dot_productPfS_S_i)
        /*017c*/ 	.word	0x00000000


	//----- nvinfo : EIATTR_MIN_STACK_SIZE
	.align		4
.L_64:
        /*0180*/ 	.byte	0x04, 0x12
        /*0182*/ 	.short	(.L_66 - .L_65)
	.align		4
.L_65:
        /*0184*/ 	.word	index@(_Z11cuda_matmulPfS_S_i)
        /*0188*/ 	.word	0x00000000


	//----- nvinfo : EIATTR_MIN_STACK_SIZE
	.align		4
.L_66:
        /*018c*/ 	.byte	0x04, 0x12
        /*018e*/ 	.short	(.L_68 - .L_67)
	.align		4
.L_67:
        /*0190*/ 	.word	index@(_Z12get_residualPfS_S_S_i)
        /*0194*/ 	.word	0x00000000


	//----- nvinfo : EIATTR_MIN_STACK_SIZE
	.align		4
.L_68:
        /*0198*/ 	.byte	0x04, 0x12
        /*019a*/ 	.short	(.L_70 - .L_69)
	.align		4
.L_69:
        /*019c*/ 	.word	index@(_Z10vector_addPfS_S_i)
        /*01a0*/ 	.word	0x00000000
.L_70:


//--------------------- .nv.compat                --------------------------
	.section	.nv.compat,"",@"SHT_CUDA_COMPAT_INFO"
	.align	4
        /*0000*/ 	.byte	0x02, 0x09, 0x00, 0x00, 0x02, 0x02, 0x01, 0x00, 0x02, 0x05, 0x05, 0x00, 0x03, 0x07, 0x01, 0x01
        /*0010*/ 	.byte	0x02, 0x03, 0x00, 0x00, 0x02, 0x06, 0x01, 0x00, 0x04, 0x0b, 0x08, 0x00, 0x01, 0x00, 0x00, 0x00
        /*0020*/ 	.byte	0x00, 0x00, 0x00, 0x00


//--------------------- .nv.info._Z16cuda_copy_vectorPfS_ --------------------------
	.section	.nv.info._Z16cuda_copy_vectorPfS_,"",@"SHT_CUDA_INFO"
	.sectionflags	@""
	.align	4


	//----- nvinfo : EIATTR_CUDA_API_VERSION
	.align		4
        /*0000*/ 	.byte	0x04, 0x37
        /*0002*/ 	.short	(.L_72 - .L_71)
.L_71:
        /*0004*/ 	.word	0x00000082


	//----- nvinfo : EIATTR_KPARAM_INFO
	.align		4
.L_72:
        /*0008*/ 	.byte	0x04, 0x17
        /*000a*/ 	.short	(.L_74 - .L_73)
.L_73:
        /*000c*/ 	.word	0x00000000
        /*0010*/ 	.short	0x0001
        /*0012*/ 	.short	0x0008
        /*0014*/ 	.byte	0x00, 0xf5, 0x21, 0x00


	//----- nvinfo : EIATTR_KPARAM_INFO
	.align		4
.L_74:
        /*0018*/ 	.byte	0x04, 0x17
        /*001a*/ 	.short	(.L_76 - .L_75)
.L_75:
        /*001c*/ 	.word	0x00000000
        /*0020*/ 	.short	0x0000
        /*0022*/ 	.short	0x0000
        /*0024*/ 	.byte	0x00, 0xf5, 0x21, 0x00


	//----- nvinfo : EIATTR_SPARSE_MMA_MASK
	.align		4
.L_76:
        /*0028*/ 	.byte	0x03, 0x50
        /*002a*/ 	.short	0x0000


	//----- nvinfo : EIATTR_MAXREG_COUNT
	.align		4
        /*002c*/ 	.byte	0x03, 0x1b
        /*002e*/ 	.short	0x00ff


	//----- nvinfo : EIATTR_MERCURY_ISA_VERSION
	.align		4
        /*0030*/ 	.byte	0x03, 0x5f
        /*0032*/ 	.short	0x0101


	//----- nvinfo : EIATTR_VRC_CTA_INIT_COUNT
	.align		4
        /*0034*/ 	.byte	0x02, 0x4a
	.zero		1
	.zero		1


	//----- nvinfo : EIATTR_EXIT_INSTR_OFFSETS
	.align		4
        /*0038*/ 	.byte	0x04, 0x1c
        /*003a*/ 	.short	(.L_78 - .L_77)


	//   ....[0]....
.L_77:
        /*003c*/ 	.word	0x000000c0


	//----- nvinfo : EIATTR_CBANK_PARAM_SIZE
	.align		4
.L_78:
        /*0040*/ 	.byte	0x03, 0x19
        /*0042*/ 	.short	0x0010


	//----- nvinfo : EIATTR_PARAM_CBANK
	.align		4
        /*0044*/ 	.byte	0x04, 0x0a
        /*0046*/ 	.short	(.L_80 - .L_79)
	.align		4
.L_79:
        /*0048*/ 	.word	index@(.nv.constant0._Z16cuda_copy_vectorPfS_)
        /*004c*/ 	.short	0x0380
        /*004e*/ 	.short	0x0010


	//----- nvinfo : EIATTR_SW_WAR
	.align		4
.L_80:
        /*0050*/ 	.byte	0x04, 0x36
        /*0052*/ 	.short	(.L_82 - .L_81)
.L_81:
        /*0054*/ 	.word	0x00000008
.L_82:


//--------------------- .nv.info._Z16cuda_check_floatPf --------------------------
	.section	.nv.info._Z16cuda_check_floatPf,"",@"SHT_CUDA_INFO"
	.sectionflags	@""
	.align	4


	//----- nvinfo : EIATTR_CUDA_API_VERSION
	.align		4
        /*0000*/ 	.byte	0x04, 0x37
        /*0002*/ 	.short	(.L_84 - .L_83)
.L_83:
        /*0004*/ 	.word	0x00000082


	//----- nvinfo : EIATTR_KPARAM_INFO
	.align		4
.L_84:
        /*0008*/ 	.byte	0x04, 0x17
        /*000a*/ 	.short	(.L_86 - .L_85)
.L_85:
        /*000c*/ 	.word	0x00000000
        /*0010*/ 	.short	0x0000
        /*0012*/ 	.short	0x0000
        /*0014*/ 	.byte	0x00, 0xf5, 0x21, 0x00


	//----- nvinfo : EIATTR_SPARSE_MMA_MASK
	.align		4
.L_86:
        /*0018*/ 	.byte	0x03, 0x50
        /*001a*/ 	.short	0x0000


	//----- nvinfo : EIATTR_MAXREG_COUNT
	.align		4
        /*001c*/ 	.byte	0x03, 0x1b
        /*001e*/ 	.short	0x00ff


	//----- nvinfo : EIATTR_EXTERNS
	.align		4
        /*0020*/ 	.byte	0x04, 0x0f
        /*0022*/ 	.short	(.L_88 - .L_87)


	//   ....[0]....
	.align		4
.L_87:
        /*0024*/ 	.word	index@(vprintf)


	//----- nvinfo : EIATTR_MERCURY_ISA_VERSION
	.align		4
.L_88:
        /*0028*/ 	.byte	0x03, 0x5f
        /*002a*/ 	.short	0x0101


	//----- nvinfo : EIATTR_VRC_CTA_INIT_COUNT
	.align		4
        /*002c*/ 	.byte	0x02, 0x4a
	.zero		1
	.zero		1


	//----- nvinfo : EIATTR_SYSCALL_OFFSETS
	.align		4
        /*0030*/ 	.byte	0x04, 0x46
        /*0032*/ 	.short	(.L_90 - .L_89)


	//   ....[0]....
.L_89:
        /*0034*/ 	.word	0x00000170


	//----- nvinfo : EIATTR_EXIT_INSTR_OFFSETS
	.align		4
.L_90:
        /*0038*/ 	.byte	0x04, 0x1c
        /*003a*/ 	.short	(.L_92 - .L_91)


	//   ....[0]....
.L_91:
        /*003c*/ 	.word	0x00000180


	//----- nvinfo : EIATTR_CBANK_PARAM_SIZE
	.align		4
.L_92:
        /*0040*/ 	.byte	0x03, 0x19
        /*0042*/ 	.short	0x0008


	//----- nvinfo : EIATTR_PARAM_CBANK
	.align		4
        /*0044*/ 	.byte	0x04, 0x0a
        /*0046*/ 	.short	(.L_94 - .L_93)
	.align		4
.L_93:
        /*0048*/ 	.word	index@(.nv.constant0._Z16cuda_check_floatPf)
        /*004c*/ 	.short	0x0380
        /*004e*/ 	.short	0x0008


	//----- nvinfo : EIATTR_SW_WAR
	.align		4
.L_94:
        /*0050*/ 	.byte	0x04, 0x36
        /*0052*/ 	.short	(.L_96 - .L_95)
.L_95:
        /*0054*/ 	.word	0x00000008
.L_96:


//--------------------- .nv.info._Z23cuda_divide_a_by_b_by_cPfS_S_S_i --------------------------
	.section	.nv.info._Z23cuda_divide_a_by_b_by_cPfS_S_S_i,"",@"SHT_CUDA_INFO"
	.sectionflags	@""
	.align	4


	//----- nvinfo : EIATTR_CUDA_API_VERSION
	.align		4
        /*0000*/ 	.byte	0x04, 0x37
        /*0002*/ 	.short	(.L_98 - .L_97)
.L_97:
        /*0004*/ 	.word	0x00000082


	//----- nvinfo : EIATTR_KPARAM_INFO
	.align		4
.L_98:
        /*0008*/ 	.byte	0x04, 0x17
        /*000a*/ 	.short	(.L_100 - .L_99)
.L_99:
        /*000c*/ 	.word	0x00000000
        /*0010*/ 	.short	0x0004
        /*0012*/ 	.short	0x0020
        /*0014*/ 	.byte	0x00, 0xf0, 0x11, 0x00


	//----- nvinfo : EIATTR_KPARAM_INFO
	.align		4
.L_100:
        /*0018*/ 	.byte	0x04, 0x17
        /*001a*/ 	.short	(.L_102 - .L_101)
.L_101:
        /*001c*/ 	.word	0x00000000
        /*0020*/ 	.short	0x0003
        /*0022*/ 	.short	0x0018
        /*0024*/ 	.byte	0x00, 0xf5, 0x21, 0x00


	//----- nvinfo : EIATTR_KPARAM_INFO
	.align		4
.L_102:
        /*0028*/ 	.byte	0x04, 0x17
        /*002a*/ 	.short	(.L_104 - .L_103)
.L_103:
        /*002c*/ 	.word	0x00000000
        /*0030*/ 	.short	0x0002
        /*0032*/ 	.short	0x0010
        /*0034*/ 	.byte	0x00, 0xf5, 0x21, 0x00


	//----- nvinfo : EIATTR_KPARAM_INFO
	.align		4
.L_104:
        /*0038*/ 	.byte	0x04, 0x17
        /*003a*/ 	.short	(.L_106 - .L_105)
.L_105:
        /*003c*/ 	.word	0x00000000
        /*0040*/ 	.short	0x0001
        /*0042*/ 	.short	0x0008
        /*0044*/ 	.byte	0x00, 0xf5, 0x21, 0x00


	//----- nvinfo : EIATTR_KPARAM_INFO
	.align		4
.L_106:
        /*0048*/ 	.byte	0x04, 0x17
        /*004a*/ 	.short	(.L_108 - .L_107)
.L_107:
        /*004c*/ 	.word	0x00000000
        /*0050*/ 	.short	0x0000
        /*0052*/ 	.short	0x0000
        /*0054*/ 	.byte	0x00, 0xf5, 0x21, 0x00


	//----- nvinfo : EIATTR_SPARSE_MMA_MASK
	.align		4
.L_108:
        /*0058*/ 	.byte	0x03, 0x50
        /*005a*/ 	.short	0x0000


	//----- nvinfo : EIATTR_MAXREG_COUNT
	.align		4
        /*005c*/ 	.byte	0x03, 0x1b
        /*005e*/ 	.short	0x00ff


	//----- nvinfo : EIATTR_MERCURY_ISA_VERSION
	.align		4
        /*0060*/ 	.byte	0x03, 0x5f
        /*0062*/ 	.short	0x0101


	//----- nvinfo : EIATTR_VRC_CTA_INIT_COUNT
	.align		4
        /*0064*/ 	.byte	0x02, 0x4a
	.zero		1
	.zero		1


	//----- nvinfo : EIATTR_EXIT_INSTR_OFFSETS
	.align		4
        /*0068*/ 	.byte	0x04, 0x1c
        /*006a*/ 	.short	(.L_110 - .L_109)


	//   ....[0]....
.L_109:
        /*006c*/ 	.word	0x000002d0


	//----- nvinfo : EIATTR_CRS_STACK_SIZE
	.align		4
.L_110:
        /*0070*/ 	.byte	0x04, 0x1e
        /*0072*/ 	.short	(.L_112 - .L_111)
.L_111:
        /*0074*/ 	.word	0x00000000


	//----- nvinfo : EIATTR_CBANK_PARAM_SIZE
	.align		4
.L_112:
        /*0078*/ 	.byte	0x03, 0x19
        /*007a*/ 	.short	0x0024


	//----- nvinfo : EIATTR_PARAM_CBANK
	.align		4
        /*007c*/ 	.byte	0x04, 0x0a
        /*007e*/ 	.short	(.L_114 - .L_113)
	.align		4
.L_113:
        /*0080*/ 	.word	index@(.nv.constant0._Z23cuda_divide_a_by_b_by_cPfS_S_S_i)
        /*0084*/ 	.short	0x0380
        /*0086*/ 	.short	0x0024


	//----- nvinfo : EIATTR_SW_WAR
	.align		4
.L_114:
        /*0088*/ 	.byte	0x04, 0x36
        /*008a*/ 	.short	(.L_116 - .L_115)
.L_115:
        /*008c*/ 	.word	0x00000008
.L_116:


//--------------------- .nv.info._Z18cuda_divide_a_by_bPfS_S_i --------------------------
	.section	.nv.info._Z18cuda_divide_a_by_bPfS_S_i,"",@"SHT_CUDA_INFO"
	.sectionflags	@""
	.align	4


	//----- nvinfo : EIATTR_CUDA_API_VERSION
	.align		4
        /*0000*/ 	.byte	0x04, 0x37
        /*0002*/ 	.short	(.L_118 - .L_117)
.L_117:
        /*0004*/ 	.word	0x00000082


	//----- nvinfo : EIATTR_KPARAM_INFO
	.align		4
.L_118:
        /*0008*/ 	.byte	0x04, 0x17
        /*000a*/ 	.short	(.L_120 - .L_119)
.L_119:
        /*000c*/ 	.word	0x00000000
        /*0010*/ 	.short	0x0003
        /*0012*/ 	.short	0x0018
        /*0014*/ 	.byte	0x00, 0xf0, 0x11, 0x00


	//----- nvinfo : EIATTR_KPARAM_INFO
	.align		4
.L_120:
        /*0018*/ 	.byte	0x04, 0x17
        /*001a*/ 	.short	(.L_122 - .L_121)
.L_121:
        /*001c*/ 	.word	0x00000000
        /*0020*/ 	.short	0x0002
        /*0022*/ 	.short	0x0010
        /*0024*/ 	.byte	0x00, 0xf5, 0x21, 0x00


	//----- nvinfo : EIATTR_KPARAM_INFO
	.align		4
.L_122:
        /*0028*/ 	.byte	0x04, 0x17
        /*002a*/ 	.short	(.L_124 - .L_123)
.L_123:
        /*002c*/ 	.word	0x00000000
        /*0030*/ 	.short	0x0001
        /*0032*/ 	.short	0x0008
        /*0034*/ 	.byte	0x00, 0xf5, 0x21, 0x00


	//----- nvinfo : EIATTR_KPARAM_INFO
	.align		4
.L_124:
        /*0038*/ 	.byte	0x04, 0x17
        /*003a*/ 	.short	(.L_126 - .L_125)
.L_125:
        /*003c*/ 	.word	0x00000000
        /*0040*/ 	.short	0x0000
        /*0042*/ 	.short	0x0000
        /*0044*/ 	.byte	0x00, 0xf5, 0x21, 0x00


	//----- nvinfo : EIATTR_SPARSE_MMA_MASK
	.align		4
.L_126:
        /*0048*/ 	.byte	0x03, 0x50
        /*004a*/ 	.short	0x0000


	//----- nvinfo : EIATTR_MAXREG_COUNT
	.align		4
        /*004c*/ 	.byte	0x03, 0x1b
        /*004e*/ 	.short	0x00ff


	//----- nvinfo : EIATTR_MERCURY_ISA_VERSION
	.align		4
        /*0050*/ 	.byte	0x03, 0x5f
        /*0052*/ 	.short	0x0101


	//----- nvinfo : EIATTR_VRC_CTA_INIT_COUNT
	.align		4
        /*0054*/ 	.byte	0x02, 0x4a
	.zero		1
	.zero		1


	//----- nvinfo : EIATTR_EXIT_INSTR_OFFSETS
	.align		4
        /*0058*/ 	.byte	0x04, 0x1c
        /*005a*/ 	.short	(.L_128 - .L_127)


	//   ....[0]....
.L_127:
        /*005c*/ 	.word	0x000001c0


	//----- nvinfo : EIATTR_CRS_STACK_SIZE
	.align		4
.L_128:
        /*0060*/ 	.byte	0x04, 0x1e
        /*0062*/ 	.short	(.L_130 - .L_129)
.L_129:
        /*0064*/ 	.word	0x00000000


	//----- nvinfo : EIATTR_CBANK_PARAM_SIZE
	.align		4
.L_130:
        /*0068*/ 	.byte	0x03, 0x19
        /*006a*/ 	.short	0x001c


	//----- nvinfo : EIATTR_PARAM_CBANK
	.align		4
        /*006c*/ 	.byte	0x04, 0x0a
        /*006e*/ 	.short	(.L_132 - .L_131)
	.align		4
.L_131:
        /*0070*/ 	.word	index@(.nv.constant0._Z18cuda_divide_a_by_bPfS_S_i)
        /*0074*/ 	.short	0x0380
        /*0076*/ 	.short	0x001c


	//----- nvinfo : EIATTR_SW_WAR
	.align		4
.L_132:
        /*0078*/ 	.byte	0x04, 0x36
        /*007a*/ 	.short	(.L_134 - .L_133)
.L_133:
        /*007c*/ 	.word	0x00000008
.L_134:


//--------------------- .nv.info._Z18cuda_update_p_bicgPfS_S_S_S_i --------------------------
	.section	.nv.info._Z18cuda_update_p_bicgPfS_S_S_S_i,"",@"SHT_CUDA_INFO"
	.sectionflags	@""
	.align	4


	//----- nvinfo : EIATTR_CUDA_API_VERSION
	.align		4
        /*0000*/ 	.byte	0x04, 0x37
        /*0002*/ 	.short	(.L_136 - .L_135)
.L_135:
        /*0004*/ 	.word	0x00000082


	//----- nvinfo : EIATTR_KPARAM_INFO
	.align		4
.L_136:
        /*0008*/ 	.byte	0x04, 0x17
        /*000a*/ 	.short	(.L_138 - .L_137)
.L_137:
        /*000c*/ 	.word	0x00000000
        /*0010*/ 	.short	0x0005
        /*0012*/ 	.short	0x0028
        /*0014*/ 	.byte	0x00, 0xf0, 0x11, 0x00


	//----- nvinfo : EIATTR_KPARAM_INFO
	.align		4
.L_138:
        /*0018*/ 	.byte	0x04, 0x17
        /*001a*/ 	.short	(.L_140 - .L_139)
.L_139:
        /*001c*/ 	.word	0x00000000
        /*0020*/ 	.short	0x0004
        /*0022*/ 	.short	0x0020
        /*0024*/ 	.byte	0x00, 0xf5, 0x21, 0x00


	//----- nvinfo : EIATTR_KPARAM_INFO
	.align		4
.L_140:
        /*0028*/ 	.byte	0x04, 0x17
        /*002a*/ 	.short	(.L_142 - .L_141)
.L_141:
        /*002c*/ 	.word	0x00000000
        /*0030*/ 	.short	0x0003
        /*0032*/ 	.short	0x0018
        /*0034*/ 	.byte	0x00, 0xf5, 0x21, 0x00


	//----- nvinfo : EIATTR_KPARAM_INFO
	.align		4
.L_142:
        /*0038*/ 	.byte	0x04, 0x17
        /*003a*/ 	.short	(.L_144 - .L_143)
.L_143:
        /*003c*/ 	.word	0x00000000
        /*0040*/ 	.short	0x0002
        /*0042*/ 	.short	0x0010
        /*0044*/ 	.byte	0x00, 0xf5, 0x21, 0x00


	//----- nvinfo : EIATTR_KPARAM_INFO
	.align		4
.L_144:
        /*0048*/ 	.byte	0x04, 0x17
        /*004a*/ 	.short	(.L_146 - .L_145)
.L_145:
        /*004c*/ 	.word	0x00000000
        /*0050*/ 	.short	0x0001
        /*0052*/ 	.short	0x0008
        /*0054*/ 	.byte	0x00, 0xf5, 0x21, 0x00


	//----- nvinfo : EIATTR_KPARAM_INFO
	.align		4
.L_146:
        /*0058*/ 	.byte	0x04, 0x17
        /*005a*/ 	.short	(.L_148 - .L_147)
.L_147:
        /*005c*/ 	.word	0x00000000
        /*0060*/ 	.short	0x0000
        /*0062*/ 	.short	0x0000
        /*0064*/ 	.byte	0x00, 0xf5, 0x21, 0x00


	//----- nvinfo : EIATTR_SPARSE_MMA_MASK
	.align		4
.L_148:
        /*0068*/ 	.byte	0x03, 0x50
        /*006a*/ 	.short	0x0000


	//----- nvinfo : EIATTR_MAXREG_COUNT
	.align		4
        /*006c*/ 	.byte	0x03, 0x1b
        /*006e*/ 	.short	0x00ff


	//----- nvinfo : EIATTR_MERCURY_ISA_VERSION
	.align		4
        /*0070*/ 	.byte	0x03, 0x5f
        /*0072*/ 	.short	0x0101


	//----- nvinfo : EIATTR_VRC_CTA_INIT_COUNT
	.align		4
        /*0074*/ 	.byte	0x02, 0x4a
	.zero		1
	.zero		1


	//----- nvinfo : EIATTR_EXIT_INSTR_OFFSETS
	.align		4
        /*0078*/ 	.byte	0x04, 0x1c
        /*007a*/ 	.short	(.L_150 - .L_149)


	//   ....[0]....
.L_149:
        /*007c*/ 	.word	0x00000180


	//----- nvinfo : EIATTR_CBANK_PARAM_SIZE
	.align		4
.L_150:
        /*0080*/ 	.byte	0x03, 0x19
        /*0082*/ 	.short	0x002c


	//----- nvinfo : EIATTR_PARAM_CBANK
	.align		4
        /*0084*/ 	.byte	0x04, 0x0a
        /*0086*/ 	.short	(.L_152 - .L_151)
	.align		4
.L_151:
        /*0088*/ 	.word	index@(.nv.constant0._Z18cuda_update_p_bicgPfS_S_S_S_i)
        /*008c*/ 	.short	0x0380
        /*008e*/ 	.short	0x002c


	//----- nvinfo : EIATTR_SW_WAR
	.align		4
.L_152:
        /*0090*/ 	.byte	0x04, 0x36
        /*0092*/ 	.short	(.L_154 - .L_153)
.L_153:
        /*0094*/ 	.word	0x00000008
.L_154:


//--------------------- .nv.info._Z21cuda_add_x_alp_p_c3_ePfS_S_S_S_i --------------------------
	.section	.nv.info._Z21cuda_add_x_alp_p_c3_ePfS_S_S_S_i,"",@"SHT_CUDA_INFO"
	.sectionflags	@""
	.align	4


	//----- nvinfo : EIATTR_CUDA_API_VERSION
	.align		4
        /*0000*/ 	.byte	0x04, 0x37
        /*0002*/ 	.short	(.L_156 - .L_155)
.L_155:
        /*0004*/ 	.word	0x00000082


	//----- nvinfo : EIATTR_KPARAM_INFO
	.align		4
.L_156:
        /*0008*/ 	.byte	0x04, 0x17
        /*000a*/ 	.short	(.L_158 - .L_157)
.L_157:
        /*000c*/ 	.word	0x00000000
        /*0010*/ 	.short	0x0005
        /*0012*/ 	.short	0x0028
        /*0014*/ 	.byte	0x00, 0xf0, 0x11, 0x00


	//----- nvinfo : EIATTR_KPARAM_INFO
	.align		4
.L_158:
        /*0018*/ 	.byte	0x04, 0x17
        /*001a*/ 	.short	(.L_160 - .L_159)
.L_159:
        /*001c*/ 	.word	0x00000000
        /*0020*/ 	.short	0x0004
        /*0022*/ 	.short	0x0020
        /*0024*/ 	.byte	0x00, 0xf5, 0x21, 0x00


	//----- nvinfo : EIATTR_KPARAM_INFO
	.align		4
.L_160:
        /*0028*/ 	.byte	0x04, 0x17
        /*002a*/ 	.short	(.L_162 - .L_161)
.L_161:
        /*002c*/ 	.word	0x00000000
        /*0030*/ 	.short	0x0003
        /*0032*/ 	.short	0x0018
        /*0034*/ 	.byte	0x00, 0xf5, 0x21, 0x00


	//----- nvinfo : EIATTR_KPARAM_INFO
	.align		4
.L_162:
        /*0038*/ 	.byte	0x04, 0x17
        /*003a*/ 	.short	(.L_164 - .L_163)
.L_163:
        /*003c*/ 	.word	0x00000000
        /*0040*/ 	.short	0x0002
        /*0042*/ 	.short	0x0010
        /*0044*/ 	.byte	0x00, 0xf5, 0x21, 0x00


	//----- nvinfo : EIATTR_KPARAM_INFO
	.align		4
.L_164:
        /*0048*/ 	.byte	0x04, 0x17
        /*004a*/ 	.short	(.L_166 - .L_165)
.L_165:
        /*004c*/ 	.word	0x00000000
        /*0050*/ 	.short	0x0001
        /*0052*/ 	.short	0x0008
        /*0054*/ 	.byte	0x00, 0xf5, 0x21, 0x00


	//----- nvinfo : EIATTR_KPARAM_INFO
	.align		4
.L_166:
        /*0058*/ 	.byte	0x04, 0x17
        /*005a*/ 	.short	(.L_168 - .L_167)
.L_167:
        /*005c*/ 	.word	0x00000000
        /*0060*/ 	.short	0x0000
        /*0062*/ 	.short	0x0000
        /*0064*/ 	.byte	0x00, 0xf5, 0x21, 0x00


	//----- nvinfo : EIATTR_SPARSE_MMA_MASK
	.align		4
.L_168:
        /*0068*/ 	.byte	0x03, 0x50
        /*006a*/ 	.short	0x0000


	//----- nvinfo : EIATTR_MAXREG_COUNT
	.align		4
        /*006c*/ 	.byte	0x03, 0x1b
        /*006e*/ 	.short	0x00ff


	//----- nvinfo : EIATTR_MERCURY_ISA_VERSION
	.align		4
        /*0070*/ 	.byte	0x03, 0x5f
        /*0072*/ 	.short	0x0101


	//----- nvinfo : EIATTR_VRC_CTA_INIT_COUNT
	.align		4
        /*0074*/ 	.byte	0x02, 0x4a
	.zero		1
	.zero		1


	//----- nvinfo : EIATTR_EXIT_INSTR_OFFSETS
	.align		4
        /*0078*/ 	.byte	0x04, 0x1c
        /*007a*/ 	.short	(.L_170 - .L_169)


	//   ....[0]....
.L_169:
        /*007c*/ 	.word	0x00000180


	//----- nvinfo : EIATTR_CBANK_PARAM_SIZE
	.align		4
.L_170:
        /*0080*/ 	.byte	0x03, 0x19
        /*0082*/ 	.short	0x002c


	//----- nvinfo : EIATTR_PARAM_CBANK
	.align		4
        /*0084*/ 	.byte	0x04, 0x0a
        /*0086*/ 	.short	(.L_172 - .L_171)
	.align		4
.L_171:
        /*0088*/ 	.word	index@(.nv.constant0._Z21cuda_add_x_alp_p_c3_ePfS_S_S_S_i)
        /*008c*/ 	.short	0x0380
        /*008e*/ 	.short	0x002c


	//----- nvinfo : EIATTR_SW_WAR
	.align		4
.L_172:
        /*0090*/ 	.byte	0x04, 0x36
        /*0092*/ 	.short	(.L_174 - .L_173)
.L_173:
        /*0094*/ 	.word	0x00000008
.L_174:


//--------------------- .nv.info._Z20cuda_e_residual_bicgPfS_S_S_i --------------------------
	.section	.nv.info._Z20cuda_e_residual_bicgPfS_S_S_i,"",@"SHT_CUDA_INFO"
	.sectionflags	@""
	.align	4


	//----- nvinfo : EIATTR_CUDA_API_VERSION
	.align		4
        /*0000*/ 	.byte	0x04, 0x37
        /*0002*/ 	.short	(.L_176 - .L_175)
.L_175:
        /*0004*/ 	.word	0x00000082


	//----- nvinfo : EIATTR_KPARAM_INFO
	.align		4
.L_176:
        /*0008*/ 	.byte	0x04, 0x17
        /*000a*/ 	.short	(.L_178 - .L_177)
.L_177:
        /*000c*/ 	.word	0x00000000
        /*0010*/ 	.short	0x0004
        /*0012*/ 	.short	0x0020
        /*0014*/ 	.byte	0x00, 0xf0, 0x11, 0x00


	//----- nvinfo : EIATTR_KPARAM_INFO
	.align		4
.L_178:
        /*0018*/ 	.byte	0x04, 0x17
        /*001a*/ 	.short	(.L_180 - .L_179)
.L_179:
        /*001c*/ 	.word	0x00000000
        /*0020*/ 	.short	0x0003
        /*0022*/ 	.short	0x0018
        /*0024*/ 	.byte	0x00, 0xf5, 0x21, 0x00


	//----- nvinfo : EIATTR_KPARAM_INFO
	.align		4
.L_180:
        /*0028*/ 	.byte	0x04, 0x17
        /*002a*/ 	.short	(.L_182 - .L_181)
.L_181:
        /*002c*/ 	.word	0x00000000
        /*0030*/ 	.short	0x0002
        /*0032*/ 	.short	0x0010
        /*0034*/ 	.byte	0x00, 0xf5, 0x21, 0x00


	//----- nvinfo : EIATTR_KPARAM_INFO
	.align		4
.L_182:
        /*0038*/ 	.byte	0x04, 0x17
        /*003a*/ 	.short	(.L_184 - .L_183)
.L_183:
        /*003c*/ 	.word	0x00000000
        /*0040*/ 	.short	0x0001
        /*0042*/ 	.short	0x0008
        /*0044*/ 	.byte	0x00, 0xf5, 0x21, 0x00


	//----- nvinfo : EIATTR_KPARAM_INFO
	.align		4
.L_184:
        /*0048*/ 	.byte	0x04, 0x17
        /*004a*/ 	.short	(.L_186 - .L_185)
.L_185:
        /*004c*/ 	.word	0x00000000
        /*0050*/ 	.short	0x0000
        /*0052*/ 	.short	0x0000
        /*0054*/ 	.byte	0x00, 0xf5, 0x21, 0x00


	//----- nvinfo : EIATTR_SPARSE_MMA_MASK
	.align		4
.L_186:
        /*0058*/ 	.byte	0x03, 0x50
        /*005a*/ 	.short	0x0000


	//----- nvinfo : EIATTR_MAXREG_COUNT
	.align		4
        /*005c*/ 	.byte	0x03, 0x1b
        /*005e*/ 	.short	0x00ff


	//----- nvinfo : EIATTR_MERCURY_ISA_VERSION
	.align		4
        /*0060*/ 	.byte	0x03, 0x5f
        /*0062*/ 	.short	0x0101


	//----- nvinfo : EIATTR_VRC_CTA_INIT_COUNT
	.align		4
        /*0064*/ 	.byte	0x02, 0x4a
	.zero		1
	.zero		1


	//----- nvinfo : EIATTR_EXIT_INSTR_OFFSETS
	.align		4
        /*0068*/ 	.byte	0x04, 0x1c
        /*006a*/ 	.short	(.L_188 - .L_187)


	//   ....[0]....
.L_187:
        /*006c*/ 	.word	0x00000130


	//----- nvinfo : EIATTR_CBANK_PARAM_SIZE
	.align		4
.L_188:
        /*0070*/ 	.byte	0x03, 0x19
        /*0072*/ 	.short	0x0024


	//----- nvinfo : EIATTR_PARAM_CBANK
	.align		4
        /*0074*/ 	.byte	0x04, 0x0a
        /*0076*/ 	.short	(.L_190 - .L_189)
	.align		4
.L_189:
        /*0078*/ 	.word	index@(.nv.constant0._Z20cuda_e_residual_bicgPfS_S_S_i)
        /*007c*/ 	.short	0x0380
        /*007e*/ 	.short	0x0024


	//----- nvinfo : EIATTR_SW_WAR
	.align		4
.L_190:
        /*0080*/ 	.byte	0x04, 0x36
        /*0082*/ 	.short	(.L_192 - .L_191)
.L_191:
        /*0084*/ 	.word	0x00000008
.L_192:


//--------------------- .nv.info._Z16cuda_dot_productPfS_S_i --------------------------
	.section	.nv.info._Z16cuda_dot_productPfS_S_i,"",@"SHT_CUDA_INFO"
	.sectionflags	@""
	.align	4


	//----- nvinfo : EIATTR_CUDA_API_VERSION
	.align		4
        /*0000*/ 	.byte	0x04, 0x37
        /*0002*/ 	.short	(.L_194 - .L_193)
.L_193:
        /*0004*/ 	.word	0x00000082


	//----- nvinfo : EIATTR_KPARAM_INFO
	.align		4
.L_194:
        /*0008*/ 	.byte	0x04, 0x17
        /*000a*/ 	.short	(.L_196 - .L_195)
.L_195:
        /*000c*/ 	.word	0x00000000
        /*0010*/ 	.short	0x0003
        /*0012*/ 	.short	0x0018
        /*0014*/ 	.byte	0x00, 0xf0, 0x11, 0x00


	//----- nvinfo : EIATTR_KPARAM_INFO
	.align		4
.L_196:
        /*0018*/ 	.byte	0x04, 0x17
        /*001a*/ 	.short	(.L_198 - .L_197)
.L_197:
        /*001c*/ 	.word	0x00000000
        /*0020*/ 	.short	0x0002
        /*0022*/ 	.short	0x0010
        /*0024*/ 	.byte	0x00, 0xf5, 0x21, 0x00


	//----- nvinfo : EIATTR_KPARAM_INFO
	.align		4
.L_198:
        /*0028*/ 	.byte	0x04, 0x17
        /*002a*/ 	.short	(.L_200 - .L_199)
.L_199:
        /*002c*/ 	.word	0x00000000
        /*0030*/ 	.short	0x0001
        /*0032*/ 	.short	0x0008
        /*0034*/ 	.byte	0x00, 0xf5, 0x21, 0x00


	//----- nvinfo : EIATTR_KPARAM_INFO
	.align		4
.L_200:
        /*0038*/ 	.byte	0x04, 0x17
        /*003a*/ 	.short	(.L_202 - .L_201)
.L_201:
        /*003c*/ 	.word	0x00000000
        /*0040*/ 	.short	0x0000
        /*0042*/ 	.short	0x0000
        /*0044*/ 	.byte	0x00, 0xf5, 0x21, 0x00


	//----- nvinfo : EIATTR_SPARSE_MMA_MASK
	.align		4
.L_202:
        /*0048*/ 	.byte	0x03, 0x50
        /*004a*/ 	.short	0x0000


	//----- nvinfo : EIATTR_MAXREG_COUNT
	.align		4
        /*004c*/ 	.byte	0x03, 0x1b
        /*004e*/ 	.short	0x00ff


	//----- nvinfo : EIATTR_MERCURY_ISA_VERSION
	.align		4
        /*0050*/ 	.byte	0x03, 0x5f
        /*0052*/ 	.short	0x0101


	//----- nvinfo : EIATTR_VRC_CTA_INIT_COUNT
	.align		4
        /*0054*/ 	.byte	0x02, 0x4a
	.zero		1
	.zero		1


	//----- nvinfo : EIATTR_EXIT_INSTR_OFFSETS
	.align		4
        /*0058*/ 	.byte	0x04, 0x1c
        /*005a*/ 	.short	(.L_204 - .L_203)


	//   ....[0]....
.L_203:
        /*005c*/ 	.word	0x000000b0


	//   ....[1]....
        /*0060*/ 	.word	0x00000680


	//   ....[2]....
        /*0064*/ 	.word	0x00000920


	//   ....[3]....
        /*0068*/ 	.word	0x00000ac0


	//   ....[4]....
        /*006c*/ 	.word	0x00000c30


	//----- nvinfo : EIATTR_CBANK_PARAM_SIZE
	.align		4
.L_204:
        /*0070*/ 	.byte	0x03, 0x19
        /*0072*/ 	.short	0x001c


	//----- nvinfo : EIATTR_PARAM_CBANK
	.align		4
        /*0074*/ 	.byte	0x04, 0x0a
        /*0076*/ 	.short	(.L_206 - .L_205)
	.align		4
.L_205:
        /*0078*/ 	.word	index@(.nv.constant0._Z16cuda_dot_productPfS_S_i)
        /*007c*/ 	.short	0x0380
        /*007e*/ 	.short	0x001c


	//----- nvinfo : EIATTR_SW_WAR
	.align		4
.L_206:
        /*0080*/ 	.byte	0x04, 0x36
        /*0082*/ 	.short	(.L_208 - .L_207)
.L_207:
        /*0084*/ 	.word	0x00000008
.L_208:


//--------------------- .nv.info._Z11cuda_matmulPfS_S_i --------------------------
	.section	.nv.info._Z11cuda_matmulPfS_S_i,"",@"SHT_CUDA_INFO"
	.sectionflags	@""
	.align	4


	//----- nvinfo : EIATTR_CUDA_API_VERSION
	.align		4
        /*0000*/ 	.byte	0x04, 0x37
        /*0002*/ 	.short	(.L_210 - .L_209)
.L_209:
        /*0004*/ 	.word	0x00000082


	//----- nvinfo : EIATTR_KPARAM_INFO
	.align		4
.L_210:
        /*0008*/ 	.byte	0x04, 0x17
        /*000a*/ 	.short	(.L_212 - .L_211)
.L_211:
        /*000c*/ 	.word	0x00000000
        /*0010*/ 	.short	0x0003
        /*0012*/ 	.short	0x0018
        /*0014*/ 	.byte	0x00, 0xf0, 0x11, 0x00


	//----- nvinfo : EIATTR_KPARAM_INFO
	.align		4
.L_212:
        /*0018*/ 	.byte	0x04, 0x17
        /*001a*/ 	.short	(.L_214 - .L_213)
.L_213:
        /*001c*/ 	.word	0x00000000
        /*0020*/ 	.short	0x0002
        /*0022*/ 	.short	0x0010
        /*0024*/ 	.byte	0x00, 0xf5, 0x21, 0x00


	//----- nvinfo : EIATTR_KPARAM_INFO
	.align		4
.L_214:
        /*0028*/ 	.byte	0x04, 0x17
        /*002a*/ 	.short	(.L_216 - .L_215)
.L_215:
        /*002c*/ 	.word	0x00000000
        /*0030*/ 	.short	0x0001
        /*0032*/ 	.short	0x0008
        /*0034*/ 	.byte	0x00, 0xf5, 0x21, 0x00


	//----- nvinfo : EIATTR_KPARAM_INFO
	.align		4
.L_216:
        /*0038*/ 	.byte	0x04, 0x17
        /*003a*/ 	.short	(.L_218 - .L_217)
.L_217:
        /*003c*/ 	.word	0x00000000
        /*0040*/ 	.short	0x0000
        /*0042*/ 	.short	0x0000
        /*0044*/ 	.byte	0x00, 0xf5, 0x21, 0x00


	//----- nvinfo : EIATTR_SPARSE_MMA_MASK
	.align		4
.L_218:
        /*0048*/ 	.byte	0x03, 0x50
        /*004a*/ 	.short	0x0000


	//----- nvinfo : EIATTR_MAXREG_COUNT
	.align		4
        /*004c*/ 	.byte	0x03, 0x1b
        /*004e*/ 	.short	0x00ff


	//----- nvinfo : EIATTR_MERCURY_ISA_VERSION
	.align		4
        /*0050*/ 	.byte	0x03, 0x5f
        /*0052*/ 	.short	0x0101


	//----- nvinfo : EIATTR_VRC_CTA_INIT_COUNT
	.align		4
        /*0054*/ 	.byte	0x02, 0x4a
	.zero		1
	.zero		1


	//----- nvinfo : EIATTR_EXIT_INSTR_OFFSETS
	.align		4
        /*0058*/ 	.byte	0x04, 0x1c
        /*005a*/ 	.short	(.L_220 - .L_219)


	//   ....[0]....
.L_219:
        /*005c*/ 	.word	0x00000080


	//   ....[1]....
        /*0060*/ 	.word	0x00000690


	//   ....[2]....
        /*0064*/ 	.word	0x00000940


	//   ....[3]....
        /*0068*/ 	.word	0x00000af0


	//   ....[4]....
        /*006c*/ 	.word	0x00000c00


	//----- nvinfo : EIATTR_CBANK_PARAM_SIZE
	.align		4
.L_220:
        /*0070*/ 	.byte	0x03, 0x19
        /*0072*/ 	.short	0x001c


	//----- nvinfo : EIATTR_PARAM_CBANK
	.align		4
        /*0074*/ 	.byte	0x04, 0x0a
        /*0076*/ 	.short	(.L_222 - .L_221)
	.align		4
.L_221:
        /*0078*/ 	.word	index@(.nv.constant0._Z11cuda_matmulPfS_S_i)
        /*007c*/ 	.short	0x0380
        /*007e*/ 	.short	0x001c


	//----- nvinfo : EIATTR_SW_WAR
	.align		4
.L_222:
        /*0080*/ 	.byte	0x04, 0x36
        /*0082*/ 	.short	(.L_224 - .L_223)
.L_223:
        /*0084*/ 	.word	0x00000008
.L_224:


//--------------------- .nv.info._Z12get_residualPfS_S_S_i --------------------------
	.section	.nv.info._Z12get_residualPfS_S_S_i,"",@"SHT_CUDA_INFO"
	.sectionflags	@""
	.align	4


	//----- nvinfo : EIATTR_CUDA_API_VERSION
	.align		4
        /*0000*/ 	.byte	0x04, 0x37
        /*0002*/ 	.short	(.L_226 - .L_225)
.L_225:
        /*0004*/ 	.word	0x00000082


	//----- nvinfo : EIATTR_KPARAM_INFO
	.align		4
.L_226:
        /*0008*/ 	.byte	0x04, 0x17
        /*000a*/ 	.short	(.L_228 - .L_227)
.L_227:
        /*000c*/ 	.word	0x00000000
        /*0010*/ 	.short	0x0004
        /*0012*/ 	.short	0x0020
        /*0014*/ 	.byte	0x00, 0xf0, 0x11, 0x00


	//----- nvinfo : EIATTR_KPARAM_INFO
	.align		4
.L_228:
        /*0018*/ 	.byte	0x04, 0x17
        /*001a*/ 	.short	(.L_230 - .L_229)
.L_229:
        /*001c*/ 	.word	0x00000000
        /*0020*/ 	.short	0x0003
        /*0022*/ 	.short	0x0018
        /*0024*/ 	.byte	0x00, 0xf5, 0x21, 0x00


	//----- nvinfo : EIATTR_KPARAM_INFO
	.align		4
.L_230:
        /*0028*/ 	.byte	0x04, 0x17
        /*002a*/ 	.short	(.L_232 - .L_231)
.L_231:
        /*002c*/ 	.word	0x00000000
        /*0030*/ 	.short	0x0002
        /*0032*/ 	.short	0x0010
        /*0034*/ 	.byte	0x00, 0xf5, 0x21, 0x00


	//----- nvinfo : EIATTR_KPARAM_INFO
	.align		4
.L_232:
        /*0038*/ 	.byte	0x04, 0x17
        /*003a*/ 	.short	(.L_234 - .L_233)
.L_233:
        /*003c*/ 	.word	0x00000000
        /*0040*/ 	.short	0x0001
        /*0042*/ 	.short	0x0008
        /*0044*/ 	.byte	0x00, 0xf5, 0x21, 0x00


	//----- nvinfo : EIATTR_KPARAM_INFO
	.align		4
.L_234:
        /*0048*/ 	.byte	0x04, 0x17
        /*004a*/ 	.short	(.L_236 - .L_235)
.L_235:
        /*004c*/ 	.word	0x00000000
        /*0050*/ 	.short	0x0000
        /*0052*/ 	.short	0x0000
        /*0054*/ 	.byte	0x00, 0xf5, 0x21, 0x00


	//----- nvinfo : EIATTR_SPARSE_MMA_MASK
	.align		4
.L_236:
        /*0058*/ 	.byte	0x03, 0x50
        /*005a*/ 	.short	0x0000


	//----- nvinfo : EIATTR_MAXREG_COUNT
	.align		4
        /*005c*/ 	.byte	0x03, 0x1b
        /*005e*/ 	.short	0x00ff


	//----- nvinfo : EIATTR_MERCURY_ISA_VERSION
	.align		4
        /*0060*/ 	.byte	0x03, 0x5f
        /*0062*/ 	.short	0x0101


	//----- nvinfo : EIATTR_VRC_CTA_INIT_COUNT
	.align		4
        /*0064*/ 	.byte	0x02, 0x4a
	.zero		1
	.zero		1


	//----- nvinfo : EIATTR_EXIT_INSTR_OFFSETS
	.align		4
        /*0068*/ 	.byte	0x04, 0x1c
        /*006a*/ 	.short	(.L_238 - .L_237)


	//   ....[0]....
.L_237:
        /*006c*/ 	.word	0x00000070


	//   ....[1]....
        /*0070*/ 	.word	0x00000c90


	//----- nvinfo : EIATTR_CBANK_PARAM_SIZE
	.align		4
.L_238:
        /*0074*/ 	.byte	0x03, 0x19
        /*0076*/ 	.short	0x0024


	//----- nvinfo : EIATTR_PARAM_CBANK
	.align		4
        /*0078*/ 	.byte	0x04, 0x0a
        /*007a*/ 	.short	(.L_240 - .L_239)
	.align		4
.L_239:
        /*007c*/ 	.word	index@(.nv.constant0._Z12get_residualPfS_S_S_i)
        /*0080*/ 	.short	0x0380
        /*0082*/ 	.short	0x0024


	//----- nvinfo : EIATTR_SW_WAR
	.align		4
.L_240:
        /*0084*/ 	.byte	0x04, 0x36
        /*0086*/ 	.short	(.L_242 - .L_241)
.L_241:
        /*0088*/ 	.word	0x00000008
.L_242:


//--------------------- .nv.info._Z10vector_addPfS_S_i --------------------------
	.section	.nv.info._Z10vector_addPfS_S_i,"",@"SHT_CUDA_INFO"
	.sectionflags	@""
	.align	4


	//----- nvinfo : EIATTR_CUDA_API_VERSION
	.align		4
        /*0000*/ 	.byte	0x04, 0x37
        /*0002*/ 	.short	(.L_244 - .L_243)
.L_243:
        /*0004*/ 	.word	0x00000082


	//----- nvinfo : EIATTR_KPARAM_INFO
	.align		4
.L_244:
        /*0008*/ 	.byte	0x04, 0x17
        /*000a*/ 	.short	(.L_246 - .L_245)
.L_245:
        /*000c*/ 	.word	0x00000000
        /*0010*/ 	.short	0x0003
        /*0012*/ 	.short	0x0018
        /*0014*/ 	.byte	0x00, 0xf0, 0x11, 0x00


	//----- nvinfo : EIATTR_KPARAM_INFO
	.align		4
.L_246:
        /*0018*/ 	.byte	0x04, 0x17
        /*001a*/ 	.short	(.L_248 - .L_247)
.L_247:
        /*001c*/ 	.word	0x00000000
        /*0020*/ 	.short	0x0002
        /*0022*/ 	.short	0x0010
        /*0024*/ 	.byte	0x00, 0xf5, 0x21, 0x00


	//----- nvinfo : EIATTR_KPARAM_INFO
	.align		4
.L_248:
        /*0028*/ 	.byte	0x04, 0x17
        /*002a*/ 	.short	(.L_250 - .L_249)
.L_249:
        /*002c*/ 	.word	0x00000000
        /*0030*/ 	.short	0x0001
        /*0032*/ 	.short	0x0008
        /*0034*/ 	.byte	0x00, 0xf5, 0x21, 0x00


	//----- nvinfo : EIATTR_KPARAM_INFO
	.align		4
.L_250:
        /*0038*/ 	.byte	0x04, 0x17
        /*003a*/ 	.short	(.L_252 - .L_251)
.L_251:
        /*003c*/ 	.word	0x00000000
        /*0040*/ 	.short	0x0000
        /*0042*/ 	.short	0x0000
        /*0044*/ 	.byte	0x00, 0xf5, 0x21, 0x00


	//----- nvinfo : EIATTR_SPARSE_MMA_MASK
	.align		4
.L_252:
        /*0048*/ 	.byte	0x03, 0x50
        /*004a*/ 	.short	0x0000


	//----- nvinfo : EIATTR_MAXREG_COUNT
	.align		4
        /*004c*/ 	.byte	0x03, 0x1b
        /*004e*/ 	.short	0x00ff


	//----- nvinfo : EIATTR_MERCURY_ISA_VERSION
	.align		4
        /*0050*/ 	.byte	0x03, 0x5f
        /*0052*/ 	.short	0x0101


	//----- nvinfo : EIATTR_VRC_CTA_INIT_COUNT
	.align		4
        /*0054*/ 	.byte	0x02, 0x4a
	.zero		1
	.zero		1


	//----- nvinfo : EIATTR_EXIT_INSTR_OFFSETS
	.align		4
        /*0058*/ 	.byte	0x04, 0x1c
        /*005a*/ 	.short	(.L_254 - .L_253)


	//   ....[0]....
.L_253:
        /*005c*/ 	.word	0x00000130


	//----- nvinfo : EIATTR_CBANK_PARAM_SIZE
	.align		4
.L_254:
        /*0060*/ 	.byte	0x03, 0x19
        /*0062*/ 	.short	0x001c


	//----- nvinfo : EIATTR_PARAM_CBANK
	.align		4
        /*0064*/ 	.byte	0x04, 0x0a
        /*0066*/ 	.short	(.L_256 - .L_255)
	.align		4
.L_255:
        /*0068*/ 	.word	index@(.nv.constant0._Z10vector_addPfS_S_i)
        /*006c*/ 	.short	0x0380
        /*006e*/ 	.short	0x001c


	//----- nvinfo : EIATTR_SW_WAR
	.align		4
.L_256:
        /*0070*/ 	.byte	0x04, 0x36
        /*0072*/ 	.short	(.L_258 - .L_257)
.L_257:
        /*0074*/ 	.word	0x00000008
.L_258:


//--------------------- .nv.callgraph             --------------------------
	.section	.nv.callgraph,"",@"SHT_CUDA_CALLGRAPH"
	.align	4
	.sectionentsize	8
	.align		4
        /*0000*/ 	.word	0x00000000
	.align		4
        /*0004*/ 	.word	0xffffffff
	.align		4
        /*0008*/ 	.word	index@(_Z16cuda_check_floatPf)
	.align		4
        /*000c*/ 	.word	index@(vprintf)
	.align		4
        /*0010*/ 	.word	0x00000000
	.align		4
        /*0014*/ 	.word	0xfffffffe
	.align		4
        /*0018*/ 	.word	0x00000000
	.align		4
        /*001c*/ 	.word	0xfffffffd
	.align		4
        /*0020*/ 	.word	0x00000000
	.align		4
        /*0024*/ 	.word	0xfffffffc


//--------------------- .nv.constant4             --------------------------
	.section	.nv.constant4,"a",@progbits
	.align	8
	.align		8
.nv.constant4:
        /*0000*/ 	.dword	$str
	.align		8
        /*0008*/ 	.dword	vprintf


//--------------------- .text._Z16cuda_copy_vectorPfS_ --------------------------
	.section	.text._Z16cuda_copy_vectorPfS_,"ax",@progbits
	.align	128
        .global         _Z16cuda_copy_vectorPfS_
        .type           _Z16cuda_copy_vectorPfS_,@function
        .size           _Z16cuda_copy_vectorPfS_,(.L_x_59 - _Z16cuda_copy_vectorPfS_)
        .other          _Z16cuda_copy_vectorPfS_,@"STO_CUDA_ENTRY STV_DEFAULT"
_Z16cuda_copy_vectorPfS_:
.text._Z16cuda_copy_vectorPfS_:
[----:B------:R-:W-:Y:S01]  /*0000*/  LDC R1, c[0x0][0x37c] ;  /* 0x0000df00ff017b82 */ /* 0x000fe20000000800 */
[----:B------:R-:W0:Y:S07]  /*0010*/  S2R R0, SR_TID.X ;  /* 0x0000000000007919 */ /* 0x000e2e0000002100 */
[----:B------:R-:W0:Y:S01]  /*0020*/  S2UR UR6, SR_CTAID.X ;  /* 0x00000000000679c3 */ /* 0x000e220000002500 */
[----:B------:R-:W1:Y:S07]  /*0030*/  LDCU.64 UR4, c[0x0][0x358] ;  /* 0x00006b00ff0477ac */ /* 0x000e6e0008000a00 */
[----:B------:R-:W0:Y:S08]  /*0040*/  LDC R7, c[0x0][0x360] ;  /* 0x0000d800ff077b82 */ /* 0x000e300000000800 */
[----:B------:R-:W2:Y:S08]  /*0050*/  LDC.64 R2, c[0x0][0x380] ;  /* 0x0000e000ff027b82 */ /* 0x000eb00000000a00 */
[----:B------:R-:W3:Y:S01]  /*0060*/  LDC.64 R4, c[0x0][0x388] ;  /* 0x0000e200ff047b82 */ /* 0x000ee20000000a00 */
[----:B0-----:R-:W-:-:S04]  /*0070*/  IMAD R7, R7, UR6, R0 ;  /* 0x0000000607077c24 */ /* 0x001fc8000f8e0200 */
[----:B--2---:R-:W-:-:S06]  /*0080*/  IMAD.WIDE R2, R7, 0x4, R2 ;  /* 0x0000000407027825 */ /* 0x004fcc00078e0202 */
[----:B-1----:R-:W2:Y:S01]  /*0090*/  LDG.E R3, desc[UR4][R2.64] ;  /* 0x0000000402037981 */ /* 0x002ea2000c1e1900 */
[----:B---3--:R-:W-:-:S05]  /*00a0*/  IMAD.WIDE R4, R7, 0x4, R4 ;  /* 0x0000000407047825 */ /* 0x008fca00078e0204 */
[----:B--2---:R-:W-:Y:S01]  /*00b0*/  STG.E desc[UR4][R4.64], R3 ;  /* 0x0000000304007986 */ /* 0x004fe2000c101904 */
[----:B------:R-:W-:Y:S05]  /*00c0*/  EXIT ;  /* 0x000000000000794d */ /* 0x000fea0003800000 */
.L_x_0:
[----:B------:R-:W-:-:S00]  /*00d0*/  BRA `(.L_x_0) ;  /* 0xfffffffc00fc7947 */ /* 0x000fc0000383ffff */
[----:B------:R-:W-:-:S00]  /*00e0*/  NOP ;  /* 0x0000000000007918 */ /* 0x000fc00000000000 */
        /* <DEDUP_REMOVED lines=9> */
.L_x_59:


//--------------------- .text._Z16cuda_check_floatPf --------------------------
	.section	.text._Z16cuda_check_floatPf,"ax",@progbits
	.align	128
        .global         _Z16cuda_check_floatPf
        .type           _Z16cuda_check_floatPf,@function
        .size           _Z16cuda_check_floatPf,(.L_x_60 - _Z16cuda_check_floatPf)
        .other          _Z16cuda_check_floatPf,@"STO_CUDA_ENTRY STV_DEFAULT"
_Z16cuda_check_floatPf:
.text._Z16cuda_check_floatPf:
[----:B------:R-:W0:Y:S01]  /*0000*/  LDC R1, c[0x0][0x37c] ;  /* 0x0000df00ff017b82 */ /* 0x000e220000000800 */
[----:B------:R-:W1:Y:S01]  /*0010*/  S2R R5, SR_TID.X ;  /* 0x0000000000057919 */ /* 0x000e620000002100 */
[----:B------:R-:W2:Y:S06]  /*0020*/  LDCU UR6, c[0x0][0x2fc] ;  /* 0x00005f80ff0677ac */ /* 0x000eac0008000800 */
[----:B------:R-:W1:Y:S01]  /*0030*/  S2UR UR7, SR_CTAID.X ;  /* 0x00000000000779c3 */ /* 0x000e620000002500 */
[----:B0-----:R-:W-:Y:S01]  /*0040*/  VIADD R1, R1, 0xfffffff0 ;  /* 0xfffffff001017836 */ /* 0x001fe20000000000 */
[----:B------:R-:W0:Y:S06]  /*0050*/  LDCU.64 UR4, c[0x0][0x358] ;  /* 0x00006b00ff0477ac */ /* 0x000e2c0008000a00 */
[----:B------:R-:W3:Y:S01]  /*0060*/  LDC.64 R2, c[0x0][0x380] ;  /* 0x0000e000ff027b82 */ /* 0x000ee20000000a00 */
[----:B------:R-:W-:Y:S01]  /*0070*/  MOV R10, 0x8 ;  /* 0x00000008000a7802 */ /* 0x000fe20000000f00 */
[----:B------:R-:W4:Y:S06]  /*0080*/  LDCU.64 UR8, c[0x4][URZ] ;  /* 0x01000000ff0877ac */ /* 0x000f2c0008000a00 */
[----:B------:R-:W1:Y:S02]  /*0090*/  LDC R0, c[0x0][0x360] ;  /* 0x0000d800ff007b82 */ /* 0x000e640000000800 */
[----:B-1----:R-:W-:-:S04]  /*00a0*/  IMAD R0, R0, UR7, R5 ;  /* 0x0000000700007c24 */ /* 0x002fc8000f8e0205 */
[----:B---3--:R-:W-:-:S06]  /*00b0*/  IMAD.WIDE R2, R0, 0x4, R2 ;  /* 0x0000000400027825 */ /* 0x008fcc00078e0202 */
[----:B0-----:R-:W3:Y:S01]  /*00c0*/  LDG.E R2, desc[UR4][R2.64] ;  /* 0x0000000402027981 */ /* 0x001ee2000c1e1900 */
[----:B------:R-:W0:Y:S01]  /*00d0*/  LDCU UR4, c[0x0][0x2f8] ;  /* 0x00005f00ff0477ac */ /* 0x000e220008000800 */
[----:B------:R-:W1:Y:S01]  /*00e0*/  LDC.64 R10, c[0x4][R10] ;  /* 0x010000000a0a7b82 */ /* 0x000e620000000a00 */
[----:B----4-:R-:W-:Y:S01]  /*00f0*/  IMAD.U32 R4, RZ, RZ, UR8 ;  /* 0x00000008ff047e24 */ /* 0x010fe2000f8e00ff */
[----:B------:R4:W-:Y:S01]  /*0100*/  STL [R1], R0 ;  /* 0x0000000001007387 */ /* 0x0009e20000100800 */
[----:B------:R-:W-:Y:S02]  /*0110*/  MOV R5, UR9 ;  /* 0x0000000900057c02 */ /* 0x000fe40008000f00 */
[----:B0-----:R-:W-:-:S04]  /*0120*/  IADD3 R6, P0, PT, R1, UR4, RZ ;  /* 0x0000000401067c10 */ /* 0x001fc8000ff1e0ff */
[----:B--2---:R-:W-:Y:S01]  /*0130*/  IADD3.X R7, PT, PT, RZ, UR6, RZ, P0, !PT ;  /* 0x00000006ff077c10 */ /* 0x004fe200087fe4ff */
[----:B---3--:R-:W0:Y:S02]  /*0140*/  F2F.F64.F32 R8, R2 ;  /* 0x0000000200087310 */ /* 0x008e240000201800 */
[----:B01----:R4:W-:Y:S06]  /*0150*/  STL.64 [R1+0x8], R8 ;  /* 0x0000080801007387 */ /* 0x0039ec0000100a00 */
[----:B------:R-:W-:-:S07]  /*0160*/  LEPC R20, `(.L_x_1) ;  /* 0x000000001014794e */ /* 0x000fce0000000000 */
[----:B----4-:R-:W-:Y:S05]  /*0170*/  CALL.ABS.NOINC R10 ;  /* 0x000000000a007343 */ /* 0x010fea0003c00000 */
.L_x_1:
[----:B------:R-:W-:Y:S05]  /*0180*/  EXIT ;  /* 0x000000000000794d */ /* 0x000fea0003800000 */
.L_x_2:
        /* <DEDUP_REMOVED lines=15> */
.L_x_60:


//--------------------- .text._Z23cuda_divide_a_by_b_by_cPfS_S_S_i --------------------------
	.section	.text._Z23cuda_divide_a_by_b_by_cPfS_S_S_i,"ax",@progbits
	.align	128
        .global         _Z23cuda_divide_a_by_b_by_cPfS_S_S_i
        .type           _Z23cuda_divide_a_by_b_by_cPfS_S_S_i,@function
        .size           _Z23cuda_divide_a_by_b_by_cPfS_S_S_i,(.L_x_57 - _Z23cuda_divide_a_by_b_by_cPfS_S_S_i)
        .other          _Z23cuda_divide_a_by_b_by_cPfS_S_S_i,@"STO_CUDA_ENTRY STV_DEFAULT"
_Z23cuda_divide_a_by_b_by_cPfS_S_S_i:
.text._Z23cuda_divide_a_by_b_by_cPfS_S_S_i:
        /* <DEDUP_REMOVED lines=8> */
[----:B--2---:R-:W-:-:S05]  /*0080*/  IMAD.WIDE R6, R2, 0x4, R6 ;  /* 0x0000000402067825 */ /* 0x004fca00078e0206 */
[----:B-1----:R-:W2:Y:S01]  /*0090*/  LDG.E R3, desc[UR4][R6.64] ;  /* 0x0000000406037981 */ /* 0x002ea2000c1e1900 */
[----:B---3--:R-:W-:-:S05]  /*00a0*/  IMAD.WIDE R4, R2, 0x4, R4 ;  /* 0x0000000402047825 */ /* 0x008fca00078e0204 */
[----:B------:R-:W3:Y:S01]  /*00b0*/  LDG.E R0, desc[UR4][R4.64] ;  /* 0x0000000404007981 */ /* 0x000ee2000c1e1900 */
[----:B------:R-:W-:Y:S01]  /*00c0*/  BSSY.RECONVERGENT B0, `(.L_x_3) ;  /* 0x000000c000007945 */ /* 0x000fe20003800200 */
[----:B--2---:R-:W0:Y:S08]  /*00d0*/  MUFU.RCP R8, R3 ;  /* 0x0000000300087308 */ /* 0x004e300000001000 */
[----:B---3--:R-:W1:Y:S01]  /*00e0*/  FCHK P0, R0, R3 ;  /* 0x0000000300007302 */ /* 0x008e620000000000 */
[----:B0-----:R-:W-:-:S04]  /*00f0*/  FFMA R9, -R3, R8, 1 ;  /* 0x3f80000003097423 */ /* 0x001fc80000000108 */
[----:B------:R-:W-:-:S04]  /*0100*/  FFMA R9, R8, R9, R8 ;  /* 0x0000000908097223 */ /* 0x000fc80000000008 */
[----:B------:R-:W-:-:S04]  /*0110*/  FFMA R8, R0, R9, RZ ;  /* 0x0000000900087223 */ /* 0x000fc800000000ff */
[----:B------:R-:W-:-:S04]  /*0120*/  FFMA R10, -R3, R8, R0 ;  /* 0x00000008030a7223 */ /* 0x000fc80000000100 */
[----:B------:R-:W-:Y:S01]  /*0130*/  FFMA R9, R9, R10, R8 ;  /* 0x0000000a09097223 */ /* 0x000fe20000000008 */
[----:B-1----:R-:W-:Y:S06]  /*0140*/  @!P0 BRA `(.L_x_4) ;  /* 0x00000000000c8947 */ /* 0x002fec0003800000 */
[----:B------:R-:W-:-:S07]  /*0150*/  MOV R4, 0x170 ;  /* 0x0000017000047802 */ /* 0x000fce0000000f00 */
[----:B------:R-:W-:Y:S05]  /*0160*/  CALL.REL.NOINC `($__internal_0_$__cuda_sm3x_div_rn_noftz_f32_slowpath) ;  /* 0x00000000005c7944 */ /* 0x000fea0003c00000 */
[----:B------:R-:W-:-:S07]  /*0170*/  IMAD.MOV.U32 R9, RZ, RZ, R0 ;  /* 0x000000ffff097224 */ /* 0x000fce00078e0000 */
.L_x_4:
[----:B------:R-:W-:Y:S05]  /*0180*/  BSYNC.RECONVERGENT B0 ;  /* 0x0000000000007941 */ /* 0x000fea0003800200 */
.L_x_3:
[----:B------:R-:W0:Y:S02]  /*0190*/  LDC.64 R4, c[0x0][0x398] ;  /* 0x0000e600ff047b82 */ /* 0x000e240000000a00 */
[----:B0-----:R-:W-:-:S05]  /*01a0*/  IMAD.WIDE R4, R2, 0x4, R4 ;  /* 0x0000000402047825 */ /* 0x001fca00078e0204 */
[----:B------:R-:W2:Y:S01]  /*01b0*/  LDG.E R3, desc[UR4][R4.64] ;  /* 0x0000000404037981 */ /* 0x000ea2000c1e1900 */
[----:B------:R-:W-:Y:S01]  /*01c0*/  BSSY.RECONVERGENT B0, `(.L_x_5) ;  /* 0x000000d000007945 */ /* 0x000fe20003800200 */
[----:B--2---:R-:W0:Y:S08]  /*01d0*/  MUFU.RCP R0, R3 ;  /* 0x0000000300007308 */ /* 0x004e300000001000 */
[----:B------:R-:W1:Y:S01]  /*01e0*/  FCHK P0, R9, R3 ;  /* 0x0000000309007302 */ /* 0x000e620000000000 */
[----:B0-----:R-:W-:-:S04]  /*01f0*/  FFMA R7, -R3, R0, 1 ;  /* 0x3f80000003077423 */ /* 0x001fc80000000100 */
[----:B------:R-:W-:-:S04]  /*0200*/  FFMA R0, R0, R7, R0 ;  /* 0x0000000700007223 */ /* 0x000fc80000000000 */
[----:B------:R-:W-:-:S04]  /*0210*/  FFMA R6, R0, R9, RZ ;  /* 0x0000000900067223 */ /* 0x000fc800000000ff */
[----:B------:R-:W-:-:S04]  /*0220*/  FFMA R7, -R3, R6, R9 ;  /* 0x0000000603077223 */ /* 0x000fc80000000109 */
[----:B------:R-:W-:Y:S01]  /*0230*/  FFMA R7, R0, R7, R6 ;  /* 0x0000000700077223 */ /* 0x000fe20000000006 */
[----:B-1----:R-:W-:Y:S06]  /*0240*/  @!P0 BRA `(.L_x_6) ;  /* 0x0000000000108947 */ /* 0x002fec0003800000 */
[----:B------:R-:W-:Y:S01]  /*0250*/  IMAD.MOV.U32 R0, RZ, RZ, R9 ;  /* 0x000000ffff007224 */ /* 0x000fe200078e0009 */
[----:B------:R-:W-:-:S07]  /*0260*/  MOV R4, 0x280 ;  /* 0x0000028000047802 */ /* 0x000fce0000000f00 */
[----:B------:R-:W-:Y:S05]  /*0270*/  CALL.REL.NOINC `($__internal_0_$__cuda_sm3x_div_rn_noftz_f32_slowpath) ;  /* 0x0000000000187944 */ /* 0x000fea0003c00000 */
[----:B------:R-:W-:-:S07]  /*0280*/  IMAD.MOV.U32 R7, RZ, RZ, R0 ;  /* 0x000000ffff077224 */ /* 0x000fce00078e0000 */
.L_x_6:
[----:B------:R-:W-:Y:S05]  /*0290*/  BSYNC.RECONVERGENT B0 ;  /* 0x0000000000007941 */ /* 0x000fea0003800200 */
.L_x_5:
[----:B------:R-:W0:Y:S02]  /*02a0*/  LDC.64 R4, c[0x0][0x380] ;  /* 0x0000e000ff047b82 */ /* 0x000e240000000a00 */
[----:B0-----:R-:W-:-:S05]  /*02b0*/  IMAD.WIDE R2, R2, 0x4, R4 ;  /* 0x0000000402027825 */ /* 0x001fca00078e0204 */
[----:B------:R-:W-:Y:S01]  /*02c0*/  STG.E desc[UR4][R2.64], R7 ;  /* 0x0000000702007986 */ /* 0x000fe2000c101904 */
[----:B------:R-:W-:Y:S05]  /*02d0*/  EXIT ;  /* 0x000000000000794d */ /* 0x000fea0003800000 */
        .weak           $__internal_0_$__cuda_sm3x_div_rn_noftz_f32_slowpath
        .type           $__internal_0_$__cuda_sm3x_div_rn_noftz_f32_slowpath,@function
        .size           $__internal_0_$__cuda_sm3x_div_rn_noftz_f32_slowpath,(.L_x_57 - $__internal_0_$__cuda_sm3x_div_rn_noftz_f32_slowpath)
$__internal_0_$__cuda_sm3x_div_rn_noftz_f32_slowpath:
[----:B------:R-:W-:Y:S01]  /*02e0*/  SHF.R.U32.HI R6, RZ, 0x17, R3 ;  /* 0x00000017ff067819 */ /* 0x000fe20000011603 */
[----:B------:R-:W-:Y:S01]  /*02f0*/  BSSY.RECONVERGENT B1, `(.L_x_7) ;  /* 0x0000062000017945 */ /* 0x000fe20003800200 */
[----:B------:R-:W-:Y:S02]  /*0300*/  SHF.R.U32.HI R5, RZ, 0x17, R0 ;  /* 0x00000017ff057819 */ /* 0x000fe40000011600 */
[----:B------:R-:W-:Y:S02]  /*0310*/  LOP3.LUT R10, R6, 0xff, RZ, 0xc0, !PT ;  /* 0x000000ff060a7812 */ /* 0x000fe400078ec0ff */
[----:B------:R-:W-:-:S03]  /*0320*/  LOP3.LUT R8, R5, 0xff, RZ, 0xc0, !PT ;  /* 0x000000ff05087812 */ /* 0x000fc600078ec0ff */
[----:B------:R-:W-:Y:S02]  /*0330*/  VIADD R7, R10, 0xffffffff ;  /* 0xffffffff0a077836 */ /* 0x000fe40000000000 */
[----:B------:R-:W-:-:S03]  /*0340*/  VIADD R6, R8, 0xffffffff ;  /* 0xffffffff08067836 */ /* 0x000fc60000000000 */
[----:B------:R-:W-:-:S04]  /*0350*/  ISETP.GT.U32.AND P0, PT, R7, 0xfd, PT ;  /* 0x000000fd0700780c */ /* 0x000fc80003f04070 */
[----:B------:R-:W-:-:S13]  /*0360*/  ISETP.GT.U32.OR P0, PT, R6, 0xfd, P0 ;  /* 0x000000fd0600780c */ /* 0x000fda0000704470 */
[----:B------:R-:W-:Y:S01]  /*0370*/  @!P0 IMAD.MOV.U32 R5, RZ, RZ, RZ ;  /* 0x000000ffff058224 */ /* 0x000fe200078e00ff */
[----:B------:R-:W-:Y:S06]  /*0380*/  @!P0 BRA `(.L_x_8) ;  /* 0x00000000005c8947 */ /* 0x000fec0003800000 */
[----:B------:R-:W-:Y:S02]  /*0390*/  FSETP.GTU.FTZ.AND P0, PT, |R0|, +INF , PT ;  /* 0x7f8000000000780b */ /* 0x000fe40003f1c200 */
[----:B------:R-:W-:-:S04]  /*03a0*/  FSETP.GTU.FTZ.AND P1, PT, |R3|, +INF , PT ;  /* 0x7f8000000300780b */ /* 0x000fc80003f3c200 */
[----:B------:R-:W-:-:S13]  /*03b0*/  PLOP3.LUT P0, PT, P0, P1, PT, 0xf8, 0x8f ;  /* 0x00000000008f781c */ /* 0x000fda0000703f70 */
[----:B------:R-:W-:Y:S05]  /*03c0*/  @P0 BRA `(.L_x_9) ;  /* 0x00000004004c0947 */ /* 0x000fea0003800000 */
[----:B------:R-:W-:-:S13]  /*03d0*/  LOP3.LUT P0, RZ, R3, 0x7fffffff, R0, 0xc8, !PT ;  /* 0x7fffffff03ff7812 */ /* 0x000fda000780c800 */
[----:B------:R-:W-:Y:S05]  /*03e0*/  @!P0 BRA `(.L_x_10) ;  /* 0x00000004003c8947 */ /* 0x000fea0003800000 */
[C---:B------:R-:W-:Y:S02]  /*03f0*/  FSETP.NEU.FTZ.AND P2, PT, |R0|.reuse, +INF , PT ;  /* 0x7f8000000000780b */ /* 0x040fe40003f5d200 */
[----:B------:R-:W-:Y:S02]  /*0400*/  FSETP.NEU.FTZ.AND P1, PT, |R3|, +INF , PT ;  /* 0x7f8000000300780b */ /* 0x000fe40003f3d200 */
[----:B------:R-:W-:-:S11]  /*0410*/  FSETP.NEU.FTZ.AND P0, PT, |R0|, +INF , PT ;  /* 0x7f8000000000780b */ /* 0x000fd60003f1d200 */
[----:B------:R-:W-:Y:S05]  /*0420*/  @!P1 BRA !P2, `(.L_x_10) ;  /* 0x00000004002c9947 */ /* 0x000fea0005000000 */
[----:B------:R-:W-:-:S04]  /*0430*/  LOP3.LUT P2, RZ, R0, 0x7fffffff, RZ, 0xc0, !PT ;  /* 0x7fffffff00ff7812 */ /* 0x000fc8000784c0ff */
[----:B------:R-:W-:-:S13]  /*0440*/  PLOP3.LUT P1, PT, P1, P2, PT, 0x2f, 0xf2 ;  /* 0x0000000000f2781c */ /* 0x000fda0000f24577 */
[----:B------:R-:W-:Y:S05]  /*0450*/  @P1 BRA `(.L_x_11) ;  /* 0x0000000400181947 */ /* 0x000fea0003800000 */
[----:B------:R-:W-:-:S04]  /*0460*/  LOP3.LUT P1, RZ, R3, 0x7fffffff, RZ, 0xc0, !PT ;  /* 0x7fffffff03ff7812 */ /* 0x000fc8000782c0ff */
[----:B------:R-:W-:-:S13]  /*0470*/  PLOP3.LUT P0, PT, P0, P1, PT, 0x2f, 0xf2 ;  /* 0x0000000000f2781c */ /* 0x000fda0000702577 */
[----:B------:R-:W-:Y:S05]  /*0480*/  @P0 BRA `(.L_x_12) ;  /* 0x0000000400000947 */ /* 0x000fea0003800000 */
[----:B------:R-:W-:Y:S02]  /*0490*/  ISETP.GE.AND P0, PT, R6, RZ, PT ;  /* 0x000000ff0600720c */ /* 0x000fe40003f06270 */
[----:B------:R-:W-:-:S11]  /*04a0*/  ISETP.GE.AND P1, PT, R7, RZ, PT ;  /* 0x000000ff0700720c */ /* 0x000fd60003f26270 */
[----:B------:R-:W-:Y:S02]  /*04b0*/  @P0 IMAD.MOV.U32 R5, RZ, RZ, RZ ;  /* 0x000000ffff050224 */ /* 0x000fe400078e00ff */
[----:B------:R-:W-:Y:S01]  /*04c0*/  @!P0 FFMA R0, R0, 1.84467440737095516160e+19, RZ ;  /* 0x5f80000000008823 */ /* 0x000fe200000000ff */
[----:B------:R-:W-:Y:S02]  /*04d0*/  @!P0 IMAD.MOV.U32 R5, RZ, RZ, -0x40 ;  /* 0xffffffc0ff058424 */ /* 0x000fe400078e00ff */
[----:B------:R-:W-:Y:S02]  /*04e0*/  @!P1 FFMA R3, R3, 1.84467440737095516160e+19, RZ ;  /* 0x5f80000003039823 */ /* 0x000fe400000000ff */
[----:B------:R-:W-:-:S07]  /*04f0*/  @!P1 VIADD R5, R5, 0x40 ;  /* 0x0000004005059836 */ /* 0x000fce0000000000 */
.L_x_8:
[----:B------:R-:W-:Y:S01]  /*0500*/  LEA R6, R10, 0xc0800000, 0x17 ;  /* 0xc08000000a067811 */ /* 0x000fe200078eb8ff */
[----:B------:R-:W-:Y:S04]  /*0510*/  BSSY.RECONVERGENT B2, `(.L_x_13) ;  /* 0x0000036000027945 */ /* 0x000fe80003800200 */
[----:B------:R-:W-:Y:S02]  /*0520*/  IMAD.IADD R6, R3, 0x1, -R6 ;  /* 0x0000000103067824 */ /* 0x000fe400078e0a06 */
[----:B------:R-:W-:Y:S02]  /*0530*/  VIADD R3, R8, 0xffffff81 ;  /* 0xffffff8108037836 */ /* 0x000fe40000000000 */
[----:B------:R0:W1:Y:S01]  /*0540*/  MUFU.RCP R7, R6 ;  /* 0x0000000600077308 */ /* 0x0000620000001000 */
[----:B------:R-:W-:Y:S01]  /*0550*/  FADD.FTZ R9, -R6, -RZ ;  /* 0x800000ff06097221 */ /* 0x000fe20000010100 */
[C---:B------:R-:W-:Y:S01]  /*0560*/  IMAD R0, R3.reuse, -0x800000, R0 ;  /* 0xff80000003007824 */ /* 0x040fe200078e0200 */
[----:B0-----:R-:W-:-:S05]  /*0570*/  IADD3 R6, PT, PT, R3, 0x7f, -R10 ;  /* 0x0000007f03067810 */ /* 0x001fca0007ffe80a */
[----:B------:R-:W-:Y:S02]  /*0580*/  IMAD.IADD R6, R6, 0x1, R5 ;  /* 0x0000000106067824 */ /* 0x000fe400078e0205 */
[----:B-1----:R-:W-:-:S04]  /*0590*/  FFMA R8, R7, R9, 1 ;  /* 0x3f80000007087423 */ /* 0x002fc80000000009 */
[----:B------:R-:W-:-:S04]  /*05a0*/  FFMA R12, R7, R8, R7 ;  /* 0x00000008070c7223 */ /* 0x000fc80000000007 */
[----:B------:R-:W-:-:S04]  /*05b0*/  FFMA R7, R0, R12, RZ ;  /* 0x0000000c00077223 */ /* 0x000fc800000000ff */
[----:B------:R-:W-:-:S04]  /*05c0*/  FFMA R8, R9, R7, R0 ;  /* 0x0000000709087223 */ /* 0x000fc80000000000 */
[----:B------:R-:W-:-:S04]  /*05d0*/  FFMA R7, R12, R8, R7 ;  /* 0x000000080c077223 */ /* 0x000fc80000000007 */
[----:B------:R-:W-:-:S04]  /*05e0*/  FFMA R8, R9, R7, R0 ;  /* 0x0000000709087223 */ /* 0x000fc80000000000 */
[----:B------:R-:W-:-:S05]  /*05f0*/  FFMA R0, R12, R8, R7 ;  /* 0x000000080c007223 */ /* 0x000fca0000000007 */
[----:B------:R-:W-:-:S04]  /*0600*/  SHF.R.U32.HI R3, RZ, 0x17, R0 ;  /* 0x00000017ff037819 */ /* 0x000fc80000011600 */
[----:B------:R-:W-:-:S05]  /*0610*/  LOP3.LUT R3, R3, 0xff, RZ, 0xc0, !PT ;  /* 0x000000ff03037812 */ /* 0x000fca00078ec0ff */
[----:B------:R-:W-:-:S04]  /*0620*/  IMAD.IADD R9, R3, 0x1, R6 ;  /* 0x0000000103097824 */ /* 0x000fc800078e0206 */
[----:B------:R-:W-:-:S05]  /*0630*/  VIADD R3, R9, 0xffffffff ;  /* 0xffffffff09037836 */ /* 0x000fca0000000000 */
[----:B------:R-:W-:-:S13]  /*0640*/  ISETP.GE.U32.AND P0, PT, R3, 0xfe, PT ;  /* 0x000000fe0300780c */ /* 0x000fda0003f06070 */
[----:B------:R-:W-:Y:S05]  /*0650*/  @!P0 BRA `(.L_x_14) ;  /* 0x0000000000808947 */ /* 0x000fea0003800000 */
[----:B------:R-:W-:-:S13]  /*0660*/  ISETP.GT.AND P0, PT, R9, 0xfe, PT ;  /* 0x000000fe0900780c */ /* 0x000fda0003f04270 */
[----:B------:R-:W-:Y:S05]  /*0670*/  @P0 BRA `(.L_x_15) ;  /* 0x00000000006c0947 */ /* 0x000fea0003800000 */
[----:B------:R-:W-:-:S13]  /*0680*/  ISETP.GE.AND P0, PT, R9, 0x1, PT ;  /* 0x000000010900780c */ /* 0x000fda0003f06270 */
[----:B------:R-:W-:Y:S05]  /*0690*/  @P0 BRA `(.L_x_16) ;  /* 0x0000000000740947 */ /* 0x000fea0003800000 */
[----:B------:R-:W-:Y:S02]  /*06a0*/  ISETP.GE.AND P0, PT, R9, -0x18, PT ;  /* 0xffffffe80900780c */ /* 0x000fe40003f06270 */
[----:B------:R-:W-:-:S11]  /*06b0*/  LOP3.LUT R0, R0, 0x80000000, RZ, 0xc0, !PT ;  /* 0x8000000000007812 */ /* 0x000fd600078ec0ff */
[----:B------:R-:W-:Y:S05]  /*06c0*/  @!P0 BRA `(.L_x_16) ;  /* 0x0000000000688947 */ /* 0x000fea0003800000 */
[CCC-:B------:R-:W-:Y:S01]  /*06d0*/  FFMA.RZ R3, R12.reuse, R8.reuse, R7.reuse ;  /* 0x000000080c037223 */ /* 0x1c0fe2000000c007 */
[CCC-:B------:R-:W-:Y:S01]  /*06e0*/  FFMA.RM R6, R12.reuse, R8.reuse, R7.reuse ;  /* 0x000000080c067223 */ /* 0x1c0fe20000004007 */
[C---:B------:R-:W-:Y:S02]  /*06f0*/  ISETP.NE.AND P2, PT, R9.reuse, RZ, PT ;  /* 0x000000ff0900720c */ /* 0x040fe40003f45270 */
[----:B------:R-:W-:Y:S02]  /*0700*/  ISETP.NE.AND P1, PT, R9, RZ, PT ;  /* 0x000000ff0900720c */ /* 0x000fe40003f25270 */
[----:B------:R-:W-:Y:S01]  /*0710*/  LOP3.LUT R5, R3, 0x7fffff, RZ, 0xc0, !PT ;  /* 0x007fffff03057812 */ /* 0x000fe200078ec0ff */
[----:B------:R-:W-:Y:S01]  /*0720*/  FFMA.RP R3, R12, R8, R7 ;  /* 0x000000080c037223 */ /* 0x000fe20000008007 */
[----:B------:R-:W-:Y:S02]  /*0730*/  VIADD R8, R9, 0x20 ;  /* 0x0000002009087836 */ /* 0x000fe40000000000 */
[----:B------:R-:W-:Y:S01]  /*0740*/  LOP3.LUT R5, R5, 0x800000, RZ, 0xfc, !PT ;  /* 0x0080000005057812 */ /* 0x000fe200078efcff */
[----:B------:R-:W-:Y:S01]  /*0750*/  IMAD.MOV R7, RZ, RZ, -R9 ;  /* 0x000000ffff077224 */ /* 0x000fe200078e0a09 */
[----:B------:R-:W-:-:S02]  /*0760*/  FSETP.NEU.FTZ.AND P0, PT, R3, R6, PT ;  /* 0x000000060300720b */ /* 0x000fc40003f1d000 */
[----:B------:R-:W-:Y:S02]  /*0770*/  SHF.L.U32 R8, R5, R8, RZ ;  /* 0x0000000805087219 */ /* 0x000fe400000006ff */
[----:B------:R-:W-:Y:S02]  /*0780*/  SEL R6, R7, RZ, P2 ;  /* 0x000000ff07067207 */ /* 0x000fe40001000000 */
[----:B------:R-:W-:Y:S02]  /*0790*/  ISETP.NE.AND P1, PT, R8, RZ, P1 ;  /* 0x000000ff0800720c */ /* 0x000fe40000f25270 */
[----:B------:R-:W-:Y:S02]  /*07a0*/  SHF.R.U32.HI R6, RZ, R6, R5 ;  /* 0x00000006ff067219 */ /* 0x000fe40000011605 */
[----:B------:R-:W-:Y:S02]  /*07b0*/  PLOP3.LUT P0, PT, P0, P1, PT, 0xf8, 0x8f ;  /* 0x00000000008f781c */ /* 0x000fe40000703f70 */
[----:B------:R-:W-:-:S02]  /*07c0*/  SHF.R.U32.HI R8, RZ, 0x1, R6 ;  /* 0x00000001ff087819 */ /* 0x000fc40000011606 */
[----:B------:R-:W-:-:S04]  /*07d0*/  SEL R3, RZ, 0x1, !P0 ;  /* 0x00000001ff037807 */ /* 0x000fc80004000000 */
[----:B------:R-:W-:-:S04]  /*07e0*/  LOP3.LUT R3, R3, 0x1, R8, 0xf8, !PT ;  /* 0x0000000103037812 */ /* 0x000fc800078ef808 */
[----:B------:R-:W-:-:S05]  /*07f0*/  LOP3.LUT R3, R3, R6, RZ, 0xc0, !PT ;  /* 0x0000000603037212 */ /* 0x000fca00078ec0ff */
[----:B------:R-:W-:-:S05]  /*0800*/  IMAD.IADD R3, R8, 0x1, R3 ;  /* 0x0000000108037824 */ /* 0x000fca00078e0203 */
[----:B------:R-:W-:Y:S01]  /*0810*/  LOP3.LUT R0, R3, R0, RZ, 0xfc, !PT ;  /* 0x0000000003007212 */ /* 0x000fe200078efcff */
[----:B------:R-:W-:Y:S06]  /*0820*/  BRA `(.L_x_16) ;  /* 0x0000000000107947 */ /* 0x000fec0003800000 */
.L_x_15:
[----:B------:R-:W-:-:S04]  /*0830*/  LOP3.LUT R0, R0, 0x80000000, RZ, 0xc0, !PT ;  /* 0x8000000000007812 */ /* 0x000fc800078ec0ff */
[----:B------:R-:W-:Y:S01]  /*0840*/  LOP3.LUT R0, R0, 0x7f800000, RZ, 0xfc, !PT ;  /* 0x7f80000000007812 */ /* 0x000fe200078efcff */
[----:B------:R-:W-:Y:S06]  /*0850*/  BRA `(.L_x_16) ;  /* 0x0000000000047947 */ /* 0x000fec0003800000 */
.L_x_14:
[----:B------:R-:W-:-:S07]  /*0860*/  IMAD R0, R6, 0x800000, R0 ;  /* 0x0080000006007824 */ /* 0x000fce00078e0200 */
.L_x_16:
[----:B------:R-:W-:Y:S05]  /*0870*/  BSYNC.RECONVERGENT B2 ;  /* 0x0000000000027941 */ /* 0x000fea0003800200 */
.L_x_13:
[----:B------:R-:W-:Y:S05]  /*0880*/  BRA `(.L_x_17) ;  /* 0x0000000000207947 */ /* 0x000fea0003800000 */
.L_x_12:
[----:B------:R-:W-:-:S04]  /*0890*/  LOP3.LUT R0, R3, 0x80000000, R0, 0x48, !PT ;  /* 0x8000000003007812 */ /* 0x000fc800078e4800 */
[----:B------:R-:W-:Y:S01]  /*08a0*/  LOP3.LUT R0, R0, 0x7f800000, RZ, 0xfc, !PT ;  /* 0x7f80000000007812 */ /* 0x000fe200078efcff */
[----:B------:R-:W-:Y:S06]  /*08b0*/  BRA `(.L_x_17) ;  /* 0x0000000000147947 */ /* 0x000fec0003800000 */
.L_x_11:
[----:B------:R-:W-:Y:S01]  /*08c0*/  LOP3.LUT R0, R3, 0x80000000, R0, 0x48, !PT ;  /* 0x8000000003007812 */ /* 0x000fe200078e4800 */
[----:B------:R-:W-:Y:S06]  /*08d0*/  BRA `(.L_x_17) ;  /* 0x00000000000c7947 */ /* 0x000fec0003800000 */
.L_x_10:
[----:B------:R-:W0:Y:S01]  /*08e0*/  MUFU.RSQ R0, -QNAN ;  /* 0xffc0000000007908 */ /* 0x000e220000001400 */
[----:B------:R-:W-:Y:S05]  /*08f0*/  BRA `(.L_x_17) ;  /* 0x0000000000047947 */ /* 0x000fea0003800000 */
.L_x_9:
[----:B------:R-:W-:-:S07]  /*0900*/  FADD.FTZ R0, R0, R3 ;  /* 0x0000000300007221 */ /* 0x000fce0000010000 */
.L_x_17:
[----:B------:R-:W-:Y:S05]  /*0910*/  BSYNC.RECONVERGENT B1 ;  /* 0x0000000000017941 */ /* 0x000fea0003800200 */
.L_x_7:
[----:B------:R-:W-:-:S04]  /*0920*/  IMAD.MOV.U32 R5, RZ, RZ, 0x0 ;  /* 0x00000000ff057424 */ /* 0x000fc800078e00ff */
[----:B0-----:R-:W-:Y:S05]  /*0930*/  RET.REL.NODEC R4 `(_Z23cuda_divide_a_by_b_by_cPfS_S_S_i) ;  /* 0xfffffff404b07950 */ /* 0x001fea0003c3ffff */
.L_x_18:
        /* <DEDUP_REMOVED lines=12> */
.L_x_57:


//--------------------- .text._Z18cuda_divide_a_by_bPfS_S_i --------------------------
	.section	.text._Z18cuda_divide_a_by_bPfS_S_i,"ax",@progbits
	.align	128
        .global         _Z18cuda_divide_a_by_bPfS_S_i
        .type           _Z18cuda_divide_a_by_bPfS_S_i,@function
        .size           _Z18cuda_divide_a_by_bPfS_S_i,(.L_x_58 - _Z18cuda_divide_a_by_bPfS_S_i)
        .other          _Z18cuda_divide_a_by_bPfS_S_i,@"STO_CUDA_ENTRY STV_DEFAULT"
_Z18cuda_divide_a_by_bPfS_S_i:
.text._Z18cuda_divide_a_by_bPfS_S_i:
        /* <DEDUP_REMOVED lines=22> */
[----:B------:R-:W-:Y:S05]  /*0160*/  CALL.REL.NOINC `($__internal_1_$__cuda_sm3x_div_rn_noftz_f32_slowpath) ;  /* 0x0000000000187944 */ /* 0x000fea0003c00000 */
[----:B------:R-:W-:-:S07]  /*0170*/  IMAD.MOV.U32 R9, RZ, RZ, R0 ;  /* 0x000000ffff097224 */ /* 0x000fce00078e0000 */
.L_x_20:
[----:B------:R-:W-:Y:S05]  /*0180*/  BSYNC.RECONVERGENT B0 ;  /* 0x0000000000007941 */ /* 0x000fea0003800200 */
.L_x_19:
[----:B------:R-:W0:Y:S02]  /*0190*/  LDC.64 R4, c[0x0][0x380] ;  /* 0x0000e000ff047b82 */ /* 0x000e240000000a00 */
[----:B0-----:R-:W-:-:S05]  /*01a0*/  IMAD.WIDE R2, R2, 0x4, R4 ;  /* 0x0000000402027825 */ /* 0x001fca00078e0204 */
[----:B------:R-:W-:Y:S01]  /*01b0*/  STG.E desc[UR4][R2.64], R9 ;  /* 0x0000000902007986 */ /* 0x000fe2000c101904 */
[----:B------:R-:W-:Y:S05]  /*01c0*/  EXIT ;  /* 0x000000000000794d */ /* 0x000fea0003800000 */
        .weak           $__internal_1_$__cuda_sm3x_div_rn_noftz_f32_slowpath
        .type           $__internal_1_$__cuda_sm3x_div_rn_noftz_f32_slowpath,@function
        .size           $__internal_1_$__cuda_sm3x_div_rn_noftz_f32_slowpath,(.L_x_58 - $__internal_1_$__cuda_sm3x_div_rn_noftz_f32_slowpath)
$__internal_1_$__cuda_sm3x_div_rn_noftz_f32_slowpath:
[--C-:B------:R-:W-:Y:S01]  /*01d0*/  SHF.R.U32.HI R6, RZ, 0x17, R3.reuse ;  /* 0x00000017ff067819 */ /* 0x100fe20000011603 */
[----:B------:R-:W-:Y:S01]  /*01e0*/  BSSY.RECONVERGENT B1, `(.L_x_21) ;  /* 0x0000064000017945 */ /* 0x000fe20003800200 */
[--C-:B------:R-:W-:Y:S01]  /*01f0*/  SHF.R.U32.HI R5, RZ, 0x17, R0.reuse ;  /* 0x00000017ff057819 */ /* 0x100fe20000011600 */
[----:B------:R-:W-:Y:S01]  /*0200*/  IMAD.MOV.U32 R7, RZ, RZ, R0 ;  /* 0x000000ffff077224 */ /* 0x000fe200078e0000 */
[----:B------:R-:W-:Y:S01]  /*0210*/  LOP3.LUT R6, R6, 0xff, RZ, 0xc0, !PT ;  /* 0x000000ff06067812 */ /* 0x000fe200078ec0ff */
[----:B------:R-:W-:Y:S01]  /*0220*/  IMAD.MOV.U32 R8, RZ, RZ, R3 ;  /* 0x000000ffff087224 */ /* 0x000fe200078e0003 */
        /* <DEDUP_REMOVED lines=30> */
.L_x_22:
[----:B------:R-:W-:Y:S01]  /*0410*/  LEA R3, R6, 0xc0800000, 0x17 ;  /* 0xc080000006037811 */ /* 0x000fe200078eb8ff */
[----:B------:R-:W-:Y:S01]  /*0420*/  VIADD R5, R5, 0xffffff81 ;  /* 0xffffff8105057836 */ /* 0x000fe20000000000 */
[----:B------:R-:W-:Y:S03]  /*0430*/  BSSY.RECONVERGENT B2, `(.L_x_27) ;  /* 0x0000035000027945 */ /* 0x000fe60003800200 */
[----:B------:R-:W-:Y:S01]  /*0440*/  IMAD.IADD R3, R8, 0x1, -R3 ;  /* 0x0000000108037824 */ /* 0x000fe200078e0a03 */
[C---:B------:R-:W-:Y:S01]  /*0450*/  IADD3 R6, PT, PT, R5.reuse, 0x7f, -R6 ;  /* 0x0000007f05067810 */ /* 0x040fe20007ffe806 */
[----:B------:R-:W-:Y:S02]  /*0460*/  IMAD R0, R5, -0x800000, R7 ;  /* 0xff80000005007824 */ /* 0x000fe400078e0207 */
[----:B------:R-:W0:Y:S01]  /*0470*/  MUFU.RCP R8, R3 ;  /* 0x0000000300087308 */ /* 0x000e220000001000 */
[----:B------:R-:W-:Y:S01]  /*0480*/  FADD.FTZ R11, -R3, -RZ ;  /* 0x800000ff030b7221 */ /* 0x000fe20000010100 */
[----:B------:R-:W-:-:S03]  /*0490*/  IMAD.IADD R6, R6, 0x1, R9 ;  /* 0x0000000106067824 */ /* 0x000fc600078e0209 */
[----:B0-----:R-:W-:-:S04]  /*04a0*/  FFMA R13, R8, R11, 1 ;  /* 0x3f800000080d7423 */ /* 0x001fc8000000000b */
        /* <DEDUP_REMOVED lines=41> */
.L_x_29:
[----:B------:R-:W-:-:S04]  /*0740*/  LOP3.LUT R0, R0, 0x80000000, RZ, 0xc0, !PT ;  /* 0x8000000000007812 */ /* 0x000fc800078ec0ff */
[----:B------:R-:W-:Y:S01]  /*0750*/  LOP3.LUT R0, R0, 0x7f800000, RZ, 0xfc, !PT ;  /* 0x7f80000000007812 */ /* 0x000fe200078efcff */
[----:B------:R-:W-:Y:S06]  /*0760*/  BRA `(.L_x_30) ;  /* 0x0000000000047947 */ /* 0x000fec0003800000 */
.L_x_28:
[----:B------:R-:W-:-:S07]  /*0770*/  IMAD R0, R6, 0x800000, R0 ;  /* 0x0080000006007824 */ /* 0x000fce00078e0200 */
.L_x_30:
[----:B------:R-:W-:Y:S05]  /*0780*/  BSYNC.RECONVERGENT B2 ;  /* 0x0000000000027941 */ /* 0x000fea0003800200 */
.L_x_27:
[----:B------:R-:W-:Y:S05]  /*0790*/  BRA `(.L_x_31) ;  /* 0x0000000000207947 */ /* 0x000fea0003800000 */
.L_x_26:
[----:B------:R-:W-:-:S04]  /*07a0*/  LOP3.LUT R0, R8, 0x80000000, R7, 0x48, !PT ;  /* 0x8000000008007812 */ /* 0x000fc800078e4807 */
[----:B------:R-:W-:Y:S01]  /*07b0*/  LOP3.LUT R0, R0, 0x7f800000, RZ, 0xfc, !PT ;  /* 0x7f80000000007812 */ /* 0x000fe200078efcff */
[----:B------:R-:W-:Y:S06]  /*07c0*/  BRA `(.L_x_31) ;  /* 0x0000000000147947 */ /* 0x000fec0003800000 */
.L_x_25:
[----:B------:R-:W-:Y:S01]  /*07d0*/  LOP3.LUT R0, R8, 0x80000000, R7, 0x48, !PT ;  /* 0x8000000008007812 */ /* 0x000fe200078e4807 */
[----:B------:R-:W-:Y:S06]  /*07e0*/  BRA `(.L_x_31) ;  /* 0x00000000000c7947 */ /* 0x000fec0003800000 */
.L_x_24:
[----:B------:R-:W0:Y:S01]  /*07f0*/  MUFU.RSQ R0, -QNAN ;  /* 0xffc0000000007908 */ /* 0x000e220000001400 */
[----:B------:R-:W-:Y:S05]  /*0800*/  BRA `(.L_x_31) ;  /* 0x0000000000047947 */ /* 0x000fea0003800000 */
.L_x_23:
[----:B------:R-:W-:-:S07]  /*0810*/  FADD.FTZ R0, R0, R3 ;  /* 0x0000000300007221 */ /* 0x000fce0000010000 */
.L_x_31:
[----:B------:R-:W-:Y:S05]  /*0820*/  BSYNC.RECONVERGENT B1 ;  /* 0x0000000000017941 */ /* 0x000fea0003800200 */
.L_x_21:
[----:B------:R-:W-:-:S04]  /*0830*/  IMAD.MOV.U32 R5, RZ, RZ, 0x0 ;  /* 0x00000000ff057424 */ /* 0x000fc800078e00ff */
[----:B0-----:R-:W-:Y:S05]  /*0840*/  RET.REL.NODEC R4 `(_Z18cuda_divide_a_by_bPfS_S_i) ;  /* 0xfffffff404ec7950 */ /* 0x001fea0003c3ffff */
.L_x_32:
        /* <DEDUP_REMOVED lines=11> */
.L_x_58:


//--------------------- .text._Z18cuda_update_p_bicgPfS_S_S_S_i --------------------------
	.section	.text._Z18cuda_update_p_bicgPfS_S_S_S_i,"ax",@progbits
	.align	128
        .global         _Z18cuda_update_p_bicgPfS_S_S_S_i
        .type           _Z18cuda_update_p_bicgPfS_S_S_S_i,@function
        .size           _Z18cuda_update_p_bicgPfS_S_S_S_i,(.L_x_63 - _Z18cuda_update_p_bicgPfS_S_S_S_i)
        .other          _Z18cuda_update_p_bicgPfS_S_S_S_i,@"STO_CUDA_ENTRY STV_DEFAULT"
_Z18cuda_update_p_bicgPfS_S_S_S_i:
.text._Z18cuda_update_p_bicgPfS_S_S_S_i:
[----:B------:R-:W-:Y:S01]  /*0000*/  LDC R1, c[0x0][0x37c] ;  /* 0x0000df00ff017b82 */ /* 0x000fe20000000800 */
[----:B------:R-:W0:Y:S07]  /*0010*/  S2R R0, SR_TID.X ;  /* 0x0000000000007919 */ /* 0x000e2e0000002100 */
[----:B------:R-:W0:Y:S01]  /*0020*/  S2UR UR6, SR_CTAID.X ;  /* 0x00000000000679c3 */ /* 0x000e220000002500 */
[----:B------:R-:W1:Y:S07]  /*0030*/  LDCU.64 UR4, c[0x0][0x358] ;  /* 0x00006b00ff0477ac */ /* 0x000e6e0008000a00 */
[----:B------:R-:W0:Y:S08]  /*0040*/  LDC R13, c[0x0][0x360] ;  /* 0x0000d800ff0d7b82 */ /* 0x000e300000000800 */
[----:B------:R-:W2:Y:S08]  /*0050*/  LDC.64 R8, c[0x0][0x398] ;  /* 0x0000e600ff087b82 */ /* 0x000eb00000000a00 */
[----:B------:R-:W3:Y:S08]  /*0060*/  LDC.64 R10, c[0x0][0x3a0] ;  /* 0x0000e800ff0a7b82 */ /* 0x000ef00000000a00 */
[----:B------:R-:W4:Y:S01]  /*0070*/  LDC.64 R2, c[0x0][0x380] ;  /* 0x0000e000ff027b82 */ /* 0x000f220000000a00 */
[----:B0-----:R-:W-:-:S07]  /*0080*/  IMAD R13, R13, UR6, R0 ;  /* 0x000000060d0d7c24 */ /* 0x001fce000f8e0200 */
[----:B------:R-:W0:Y:S01]  /*0090*/  LDC.64 R4, c[0x0][0x388] ;  /* 0x0000e200ff047b82 */ /* 0x000e220000000a00 */
[----:B--2---:R-:W-:-:S06]  /*00a0*/  IMAD.WIDE R8, R13, 0x4, R8 ;  /* 0x000000040d087825 */ /* 0x004fcc00078e0208 */
[----:B-1----:R-:W2:Y:S01]  /*00b0*/  LDG.E R9, desc[UR4][R8.64] ;  /* 0x0000000408097981 */ /* 0x002ea2000c1e1900 */
[----:B------:R-:W1:Y:S01]  /*00c0*/  LDC.64 R6, c[0x0][0x390] ;  /* 0x0000e400ff067b82 */ /* 0x000e620000000a00 */
[----:B---3--:R-:W-:-:S06]  /*00d0*/  IMAD.WIDE R10, R13, 0x4, R10 ;  /* 0x000000040d0a7825 */ /* 0x008fcc00078e020a */
[----:B------:R-:W2:Y:S01]  /*00e0*/  LDG.E R10, desc[UR4][R10.64] ;  /* 0x000000040a0a7981 */ /* 0x000ea2000c1e1900 */
[----:B----4-:R-:W-:-:S05]  /*00f0*/  IMAD.WIDE R2, R13, 0x4, R2 ;  /* 0x000000040d027825 */ /* 0x010fca00078e0202 */
[----:B------:R-:W2:Y:S01]  /*0100*/  LDG.E R0, desc[UR4][R2.64] ;  /* 0x0000000402007981 */ /* 0x000ea2000c1e1900 */
[----:B0-----:R-:W-:-:S06]  /*0110*/  IMAD.WIDE R4, R13, 0x4, R4 ;  /* 0x000000040d047825 */ /* 0x001fcc00078e0204 */
[----:B------:R-:W3:Y:S01]  /*0120*/  LDG.E R4, desc[UR4][R4.64] ;  /* 0x0000000404047981 */ /* 0x000ee2000c1e1900 */
[----:B-1----:R-:W-:-:S06]  /*0130*/  IMAD.WIDE R6, R13, 0x4, R6 ;  /* 0x000000040d067825 */ /* 0x002fcc00078e0206 */
[----:B------:R-:W3:Y:S01]  /*0140*/  LDG.E R7, desc[UR4][R6.64] ;  /* 0x0000000406077981 */ /* 0x000ee2000c1e1900 */
[----:B--2---:R-:W-:-:S04]  /*0150*/  FFMA R0, -R9, R10, R0 ;  /* 0x0000000a09007223 */ /* 0x004fc80000000100 */
[----:B---3--:R-:W-:-:S05]  /*0160*/  FFMA R13, R7, R0, R4 ;  /* 0x00000000070d7223 */ /* 0x008fca0000000004 */
[----:B------:R-:W-:Y:S01]  /*0170*/  STG.E desc[UR4][R2.64], R13 ;  /* 0x0000000d02007986 */ /* 0x000fe2000c101904 */
[----:B------:R-:W-:Y:S05]  /*0180*/  EXIT ;  /* 0x000000000000794d */ /* 0x000fea0003800000 */
.L_x_33:
        /* <DEDUP_REMOVED lines=15> */
.L_x_63:


//--------------------- .text._Z21cuda_add_x_alp_p_c3_ePfS_S_S_S_i --------------------------
	.section	.text._Z21cuda_add_x_alp_p_c3_ePfS_S_S_S_i,"ax",@progbits
	.align	128
        .global         _Z21cuda_add_x_alp_p_c3_ePfS_S_S_S_i
        .type           _Z21cuda_add_x_alp_p_c3_ePfS_S_S_S_i,@function
        .size           _Z21cuda_add_x_alp_p_c3_ePfS_S_S_S_i,(.L_x_64 - _Z21cuda_add_x_alp_p_c3_ePfS_S_S_S_i)
        .other          _Z21cuda_add_x_alp_p_c3_ePfS_S_S_S_i,@"STO_CUDA_ENTRY STV_DEFAULT"
_Z21cuda_add_x_alp_p_c3_ePfS_S_S_S_i:
.text._Z21cuda_add_x_alp_p_c3_ePfS_S_S_S_i:
        /* <DEDUP_REMOVED lines=21> */
[----:B--2---:R-:W-:-:S04]  /*0150*/  FFMA R0, R5, R6, R0 ;  /* 0x0000000605007223 */ /* 0x004fc80000000000 */
[----:B---3--:R-:W-:-:S05]  /*0160*/  FFMA R13, R9, R10, R0 ;  /* 0x0000000a090d7223 */ /* 0x008fca0000000000 */
[----:B------:R-:W-:Y:S01]  /*0170*/  STG.E desc[UR4][R2.64], R13 ;  /* 0x0000000d02007986 */ /* 0x000fe2000c101904 */
[----:B------:R-:W-:Y:S05]  /*0180*/  EXIT ;  /* 0x000000000000794d */ /* 0x000fea0003800000 */
.L_x_34:
        /* <DEDUP_REMOVED lines=15> */
.L_x_64:


//--------------------- .text._Z20cuda_e_residual_bicgPfS_S_S_i --------------------------
	.section	.text._Z20cuda_e_residual_bicgPfS_S_S_i,"ax",@progbits
	.align	128
        .global         _Z20cuda_e_residual_bicgPfS_S_S_i
        .type           _Z20cuda_e_residual_bicgPfS_S_S_i,@function
        .size           _Z20cuda_e_residual_bicgPfS_S_S_i,(.L_x_65 - _Z20cuda_e_residual_bicgPfS_S_S_i)
        .other          _Z20cuda_e_residual_bicgPfS_S_S_i,@"STO_CUDA_ENTRY STV_DEFAULT"
_Z20cuda_e_residual_bicgPfS_S_S_i:
.text._Z20cuda_e_residual_bicgPfS_S_S_i:
        /* <DEDUP_REMOVED lines=8> */
[----:B0-----:R-:W-:-:S04]  /*0080*/  IMAD R11, R11, UR6, R0 ;  /* 0x000000060b0b7c24 */ /* 0x001fc8000f8e0200 */
[----:B--2---:R-:W-:-:S03]  /*0090*/  IMAD.WIDE R2, R11, 0x4, R2 ;  /* 0x000000040b027825 */ /* 0x004fc600078e0202 */
[----:B------:R-:W0:Y:S03]  /*00a0*/  LDC.64 R8, c[0x0][0x380] ;  /* 0x0000e000ff087b82 */ /* 0x000e260000000a00 */
[----:B-1----:R-:W2:Y:S01]  /*00b0*/  LDG.E R2, desc[UR4][R2.64] ;  /* 0x0000000402027981 */ /* 0x002ea2000c1e1900 */
[----:B---3--:R-:W-:-:S06]  /*00c0*/  IMAD.WIDE R4, R11, 0x4, R4 ;  /* 0x000000040b047825 */ /* 0x008fcc00078e0204 */
[----:B------:R-:W2:Y:S01]  /*00d0*/  LDG.E R5, desc[UR4][R4.64] ;  /* 0x0000000404057981 */ /* 0x000ea2000c1e1900 */
[----:B----4-:R-:W-:-:S06]  /*00e0*/  IMAD.WIDE R6, R11, 0x4, R6 ;  /* 0x000000040b067825 */ /* 0x010fcc00078e0206 */
[----:B------:R-:W2:Y:S01]  /*00f0*/  LDG.E R6, desc[UR4][R6.64] ;  /* 0x0000000406067981 */ /* 0x000ea2000c1e1900 */
[----:B0-----:R-:W-:-:S04]  /*0100*/  IMAD.WIDE R8, R11, 0x4, R8 ;  /* 0x000000040b087825 */ /* 0x001fc800078e0208 */
[----:B--2---:R-:W-:-:S05]  /*0110*/  FFMA R11, -R5, R6, R2 ;  /* 0x00000006050b7223 */ /* 0x004fca0000000102 */
[----:B------:R-:W-:Y:S01]  /*0120*/  STG.E desc[UR4][R8.64], R11 ;  /* 0x0000000b08007986 */ /* 0x000fe2000c101904 */
[----:B------:R-:W-:Y:S05]  /*0130*/  EXIT ;  /* 0x000000000000794d */ /* 0x000fea0003800000 */
.L_x_35:
        /* <DEDUP_REMOVED lines=12> */
.L_x_65:


//--------------------- .text._Z16cuda_dot_productPfS_S_i --------------------------
	.section	.text._Z16cuda_dot_productPfS_S_i,"ax",@progbits
	.align	128
        .global         _Z16cuda_dot_productPfS_S_i
        .type           _Z16cuda_dot_productPfS_S_i,@function
        .size           _Z16cuda_dot_productPfS_S_i,(.L_x_66 - _Z16cuda_dot_productPfS_S_i)
        .other          _Z16cuda_dot_productPfS_S_i,@"STO_CUDA_ENTRY STV_DEFAULT"
_Z16cuda_dot_productPfS_S_i:
.text._Z16cuda_dot_productPfS_S_i:
[----:B------:R-:W-:Y:S01]  /*0000*/  LDC R1, c[0x0][0x37c] ;  /* 0x0000df00ff017b82 */ /* 0x000fe20000000800 */
[----:B------:R-:W0:Y:S07]  /*0010*/  S2R R0, SR_TID.X ;  /* 0x0000000000007919 */ /* 0x000e2e0000002100 */
[----:B------:R-:W1:Y:S01]  /*0020*/  LDC R4, c[0x0][0x398] ;  /* 0x0000e600ff047b82 */ /* 0x000e620000000800 */
[----:B------:R-:W2:Y:S07]  /*0030*/  LDCU.64 UR12, c[0x0][0x358] ;  /* 0x00006b00ff0c77ac */ /* 0x000eae0008000a00 */
[----:B------:R-:W0:Y:S08]  /*0040*/  S2UR UR4, SR_CTAID.X ;  /* 0x00000000000479c3 */ /* 0x000e300000002500 */
[----:B------:R-:W0:Y:S08]  /*0050*/  LDC R5, c[0x0][0x360] ;  /* 0x0000d800ff057b82 */ /* 0x000e300000000800 */
[----:B------:R-:W3:Y:S01]  /*0060*/  LDC.64 R2, c[0x0][0x390] ;  /* 0x0000e400ff027b82 */ /* 0x000ee20000000a00 */
[----:B-1----:R-:W-:Y:S01]  /*0070*/  ISETP.GE.AND P0, PT, R4, 0x1, PT ;  /* 0x000000010400780c */ /* 0x002fe20003f06270 */
[----:B0-----:R-:W-:-:S04]  /*0080*/  IMAD R5, R5, UR4, R0 ;  /* 0x0000000405057c24 */ /* 0x001fc8000f8e0200 */
[----:B---3--:R-:W-:-:S05]  /*0090*/  IMAD.WIDE R2, R5, 0x4, R2 ;  /* 0x0000000405027825 */ /* 0x008fca00078e0202 */
[----:B--2---:R0:W-:Y:S03]  /*00a0*/  STG.E desc[UR12][R2.64], RZ ;  /* 0x000000ff02007986 */ /* 0x0041e6000c10190c */
[----:B------:R-:W-:Y:S05]  /*00b0*/  @!P0 EXIT ;  /* 0x000000000000894d */ /* 0x000fea0003800000 */
[C---:B------:R-:W-:Y:S01]  /*00c0*/  ISETP.GE.U32.AND P1, PT, R4.reuse, 0x10, PT ;  /* 0x000000100400780c */ /* 0x040fe20003f26070 */
[----:B------:R-:W-:Y:S01]  /*00d0*/  HFMA2 R0, -RZ, RZ, 0, 0 ;  /* 0x00000000ff007431 */ /* 0x000fe200000001ff */
[----:B------:R-:W-:Y:S02]  /*00e0*/  LOP3.LUT R15, R4, 0xf, RZ, 0xc0, !PT ;  /* 0x0000000f040f7812 */ /* 0x000fe400078ec0ff */
[----:B------:R-:W-:Y:S02]  /*00f0*/  MOV R5, RZ ;  /* 0x000000ff00057202 */ /* 0x000fe40000000f00 */
[----:B------:R-:W-:-:S07]  /*0100*/  ISETP.NE.AND P0, PT, R15, RZ, PT ;  /* 0x000000ff0f00720c */ /* 0x000fce0003f05270 */
[----:B------:R-:W-:Y:S06]  /*0110*/  @!P1 BRA `(.L_x_36) ;  /* 0x0000000400589947 */ /* 0x000fec0003800000 */
[----:B------:R-:W1:Y:S01]  /*0120*/  LDCU.128 UR8, c[0x0][0x380] ;  /* 0x00007000ff0877ac */ /* 0x000e620008000c00 */
[----:B------:R-:W-:Y:S02]  /*0130*/  LOP3.LUT R0, R4, 0x7ffffff0, RZ, 0xc0, !PT ;  /* 0x7ffffff004007812 */ /* 0x000fe400078ec0ff */
[----:B------:R-:W-:Y:S02]  /*0140*/  MOV R5, RZ ;  /* 0x000000ff00057202 */ /* 0x000fe40000000f00 */
[----:B------:R-:W-:Y:S01]  /*0150*/  IADD3 R10, PT, PT, -R0, RZ, RZ ;  /* 0x000000ff000a7210 */ /* 0x000fe20007ffe1ff */
[----:B-1----:R-:W-:Y:S02]  /*0160*/  UIADD3 UR6, UP0, UPT, UR8, 0x20, URZ ;  /* 0x0000002008067890 */ /* 0x002fe4000ff1e0ff */
[----:B------:R-:W-:Y:S02]  /*0170*/  UIADD3 UR4, UP1, UPT, UR10, 0x20, URZ ;  /* 0x000000200a047890 */ /* 0x000fe4000ff3e0ff */
[----:B------:R-:W-:-:S02]  /*0180*/  UIADD3.X UR7, UPT, UPT, URZ, UR9, URZ, UP0, !UPT ;  /* 0x00000009ff077290 */ /* 0x000fc400087fe4ff */
[----:B------:R-:W-:Y:S01]  /*0190*/  UIADD3.X UR5, UPT, UPT, URZ, UR11, URZ, UP1, !UPT ;  /* 0x0000000bff057290 */ /* 0x000fe20008ffe4ff */
[----:B------:R-:W-:Y:S02]  /*01a0*/  MOV R14, UR6 ;  /* 0x00000006000e7c02 */ /* 0x000fe40008000f00 */
[----:B------:R-:W-:Y:S02]  /*01b0*/  MOV R11, UR4 ;  /* 0x00000004000b7c02 */ /* 0x000fe40008000f00 */
[----:B------:R-:W-:Y:S01]  /*01c0*/  MOV R7, UR7 ;  /* 0x0000000700077c02 */ /* 0x000fe20008000f00 */
[----:B------:R-:W-:-:S07]  /*01d0*/  IMAD.U32 R12, RZ, RZ, UR5 ;  /* 0x00000005ff0c7e24 */ /* 0x000fce000f8e00ff */
.L_x_37:
[----:B------:R-:W-:Y:S02]  /*01e0*/  MOV R6, R14 ;  /* 0x0000000e00067202 */ /* 0x000fe40000000f00 */
[----:B------:R-:W-:Y:S02]  /*01f0*/  MOV R8, R11 ;  /* 0x0000000b00087202 */ /* 0x000fe40000000f00 */
[----:B------:R-:W-:Y:S02]  /*0200*/  MOV R9, R12 ;  /* 0x0000000c00097202 */ /* 0x000fe40000000f00 */
[----:B------:R-:W2:Y:S04]  /*0210*/  LDG.E R12, desc[UR12][R6.64+-0x20] ;  /* 0xffffe00c060c7981 */ /* 0x000ea8000c1e1900 */
[----:B------:R-:W2:Y:S02]  /*0220*/  LDG.E R11, desc[UR12][R8.64+-0x20] ;  /* 0xffffe00c080b7981 */ /* 0x000ea4000c1e1900 */
[----:B--2---:R-:W-:-:S05]  /*0230*/  FFMA R11, R12, R11, R5 ;  /* 0x0000000b0c0b7223 */ /* 0x004fca0000000005 */
[----:B------:R1:W-:Y:S04]  /*0240*/  STG.E desc[UR12][R2.64], R11 ;  /* 0x0000000b02007986 */ /* 0x0003e8000c10190c */
[----:B------:R-:W2:Y:S04]  /*0250*/  LDG.E R12, desc[UR12][R6.64+-0x1c] ;  /* 0xffffe40c060c7981 */ /* 0x000ea8000c1e1900 */
[----:B----4-:R-:W2:Y:S02]  /*0260*/  LDG.E R5, desc[UR12][R8.64+-0x1c] ;  /* 0xffffe40c08057981 */ /* 0x010ea4000c1e1900 */
[----:B--2---:R-:W-:-:S05]  /*0270*/  FFMA R5, R12, R5, R11 ;  /* 0x000000050c057223 */ /* 0x004fca000000000b */
[----:B------:R2:W-:Y:S04]  /*0280*/  STG.E desc[UR12][R2.64], R5 ;  /* 0x0000000502007986 */ /* 0x0005e8000c10190c */
[----:B------:R-:W3:Y:S04]  /*0290*/  LDG.E R12, desc[UR12][R6.64+-0x18] ;  /* 0xffffe80c060c7981 */ /* 0x000ee8000c1e1900 */
[----:B------:R-:W3:Y:S02]  /*02a0*/  LDG.E R13, desc[UR12][R8.64+-0x18] ;  /* 0xffffe80c080d7981 */ /* 0x000ee4000c1e1900 */
[----:B---3--:R-:W-:-:S05]  /*02b0*/  FFMA R13, R12, R13, R5 ;  /* 0x0000000d0c0d7223 */ /* 0x008fca0000000005 */
[----:B------:R3:W-:Y:S04]  /*02c0*/  STG.E desc[UR12][R2.64], R13 ;  /* 0x0000000d02007986 */ /* 0x0007e8000c10190c */
[----:B------:R-:W1:Y:S04]  /*02d0*/  LDG.E R12, desc[UR12][R6.64+-0x14] ;  /* 0xffffec0c060c7981 */ /* 0x000e68000c1e1900 */
[----:B------:R-:W1:Y:S02]  /*02e0*/  LDG.E R14, desc[UR12][R8.64+-0x14] ;  /* 0xffffec0c080e7981 */ /* 0x000e64000c1e1900 */
[----:B-1----:R-:W-:-:S05]  /*02f0*/  FFMA R11, R12, R14, R13 ;  /* 0x0000000e0c0b7223 */ /* 0x002fca000000000d */
[----:B------:R1:W-:Y:S04]  /*0300*/  STG.E desc[UR12][R2.64], R11 ;  /* 0x0000000b02007986 */ /* 0x0003e8000c10190c */
[----:B------:R-:W2:Y:S04]  /*0310*/  LDG.E R12, desc[UR12][R6.64+-0x10] ;  /* 0xfffff00c060c7981 */ /* 0x000ea8000c1e1900 */
[----:B------:R-:W2:Y:S02]  /*0320*/  LDG.E R14, desc[UR12][R8.64+-0x10] ;  /* 0xfffff00c080e7981 */ /* 0x000ea4000c1e1900 */
        /* <DEDUP_REMOVED lines=34> */
[----:B------:R-:W4:Y:S04]  /*0550*/  LDG.E R12, desc[UR12][R6.64+0x14] ;  /* 0x0000140c060c7981 */ /* 0x000f28000c1e1900 */
[----:B------:R-:W4:Y:S02]  /*0560*/  LDG.E R14, desc[UR12][R8.64+0x14] ;  /* 0x0000140c080e7981 */ /* 0x000f24000c1e1900 */
[----:B----4-:R-:W-:-:S05]  /*0570*/  FFMA R17, R12, R14, R11 ;  /* 0x0000000e0c117223 */ /* 0x010fca000000000b */
[----:B------:R4:W-:Y:S04]  /*0580*/  STG.E desc[UR12][R2.64], R17 ;  /* 0x0000001102007986 */ /* 0x0009e8000c10190c */
[----:B------:R-:W3:Y:S04]  /*0590*/  LDG.E R12, desc[UR12][R6.64+0x18] ;  /* 0x0000180c060c7981 */ /* 0x000ee8000c1e1900 */
[----:B--2---:R-:W3:Y:S01]  /*05a0*/  LDG.E R5, desc[UR12][R8.64+0x18] ;  /* 0x0000180c08057981 */ /* 0x004ee2000c1e1900 */
[----:B------:R-:W-:Y:S01]  /*05b0*/  IADD3 R10, PT, PT, R10, 0x10, RZ ;  /* 0x000000100a0a7810 */ /* 0x000fe20007ffe0ff */
[----:B---3--:R-:W-:-:S05]  /*05c0*/  FFMA R13, R12, R5, R17 ;  /* 0x000000050c0d7223 */ /* 0x008fca0000000011 */
[----:B------:R4:W-:Y:S04]  /*05d0*/  STG.E desc[UR12][R2.64], R13 ;  /* 0x0000000d02007986 */ /* 0x0009e8000c10190c */
[----:B------:R2:W3:Y:S04]  /*05e0*/  LDG.E R12, desc[UR12][R6.64+0x1c] ;  /* 0x00001c0c060c7981 */ /* 0x0004e8000c1e1900 */
[----:B------:R-:W3:Y:S01]  /*05f0*/  LDG.E R5, desc[UR12][R8.64+0x1c] ;  /* 0x00001c0c08057981 */ /* 0x000ee2000c1e1900 */
[----:B------:R-:W-:Y:S02]  /*0600*/  ISETP.NE.AND P1, PT, R10, RZ, PT ;  /* 0x000000ff0a00720c */ /* 0x000fe40003f25270 */
[----:B-1----:R-:W-:-:S02]  /*0610*/  IADD3 R11, P3, PT, R8, 0x40, RZ ;  /* 0x00000040080b7810 */ /* 0x002fc40007f7e0ff */
[----:B------:R-:W-:-:S04]  /*0620*/  IADD3 R14, P2, PT, R6, 0x40, RZ ;  /* 0x00000040060e7810 */ /* 0x000fc80007f5e0ff */
[----:B--2---:R-:W-:Y:S01]  /*0630*/  IADD3.X R7, PT, PT, RZ, R7, RZ, P2, !PT ;  /* 0x00000007ff077210 */ /* 0x004fe200017fe4ff */
[----:B---3--:R-:W-:Y:S01]  /*0640*/  FFMA R5, R12, R5, R13 ;  /* 0x000000050c057223 */ /* 0x008fe2000000000d */
[----:B------:R-:W-:-:S04]  /*0650*/  IMAD.X R12, RZ, RZ, R9, P3 ;  /* 0x000000ffff0c7224 */ /* 0x000fc800018e0609 */
[----:B------:R4:W-:Y:S01]  /*0660*/  STG.E desc[UR12][R2.64], R5 ;  /* 0x0000000502007986 */ /* 0x0009e2000c10190c */
[----:B------:R-:W-:Y:S05]  /*0670*/  @P1 BRA `(.L_x_37) ;  /* 0xfffffff800d81947 */ /* 0x000fea000383ffff */
.L_x_36:
[----:B------:R-:W-:Y:S05]  /*0680*/  @!P0 EXIT ;  /* 0x000000000000894d */ /* 0x000fea0003800000 */
[----:B------:R-:W-:Y:S02]  /*0690*/  ISETP.GE.U32.AND P0, PT, R15, 0x8, PT ;  /* 0x000000080f00780c */ /* 0x000fe40003f06070 */
[----:B------:R-:W-:-:S04]  /*06a0*/  LOP3.LUT R14, R4, 0x7, RZ, 0xc0, !PT ;  /* 0x00000007040e7812 */ /* 0x000fc800078ec0ff */
[----:B------:R-:W-:-:S07]  /*06b0*/  ISETP.NE.AND P1, PT, R14, RZ, PT ;  /* 0x000000ff0e00720c */ /* 0x000fce0003f25270 */
[----:B------:R-:W-:Y:S06]  /*06c0*/  @!P0 BRA `(.L_x_38) ;  /* 0x0000000000948947 */ /* 0x000fec0003800000 */
[----:B------:R-:W1:Y:S08]  /*06d0*/  LDC.64 R6, c[0x0][0x380] ;  /* 0x0000e000ff067b82 */ /* 0x000e700000000a00 */
[----:B------:R-:W2:Y:S01]  /*06e0*/  LDC.64 R8, c[0x0][0x388] ;  /* 0x0000e200ff087b82 */ /* 0x000ea20000000a00 */
[----:B-1----:R-:W-:-:S05]  /*06f0*/  IMAD.WIDE.U32 R6, R0, 0x4, R6 ;  /* 0x0000000400067825 */ /* 0x002fca00078e0006 */
[----:B------:R-:W3:Y:S01]  /*0700*/  LDG.E R10, desc[UR12][R6.64] ;  /* 0x0000000c060a7981 */ /* 0x000ee2000c1e1900 */
[----:B--2---:R-:W-:-:S05]  /*0710*/  IMAD.WIDE.U32 R8, R0, 0x4, R8 ;  /* 0x0000000400087825 */ /* 0x004fca00078e0008 */
[----:B------:R-:W3:Y:S02]  /*0720*/  LDG.E R11, desc[UR12][R8.64] ;  /* 0x0000000c080b7981 */ /* 0x000ee4000c1e1900 */
[----:B---3--:R-:W-:-:S05]  /*0730*/  FFMA R11, R10, R11, R5 ;  /* 0x0000000b0a0b7223 */ /* 0x008fca0000000005 */
        /* <DEDUP_REMOVED lines=26> */
[----:B------:R-:W2:Y:S01]  /*08e0*/  LDG.E R12, desc[UR12][R8.64+0x1c] ;  /* 0x00001c0c080c7981 */ /* 0x000ea2000c1e1900 */
[----:B------:R-:W-:Y:S01]  /*08f0*/  IADD3 R0, PT, PT, R0, 0x8, RZ ;  /* 0x0000000800007810 */ /* 0x000fe20007ffe0ff */
[----:B--2---:R-:W-:-:S05]  /*0900*/  FFMA R5, R10, R12, R11 ;  /* 0x0000000c0a057223 */ /* 0x004fca000000000b */
[----:B------:R3:W-:Y:S02]  /*0910*/  STG.E desc[UR12][R2.64], R5 ;  /* 0x0000000502007986 */ /* 0x0007e4000c10190c */
.L_x_38:
        /* <DEDUP_REMOVED lines=8> */
[----:B------:R-:W5:Y:S01]  /*09a0*/  LDG.E R10, desc[UR12][R6.64] ;  /* 0x0000000c060a7981 */ /* 0x000f62000c1e1900 */
[----:B--2---:R-:W-:-:S05]  /*09b0*/  IMAD.WIDE.U32 R8, R0, 0x4, R8 ;  /* 0x0000000400087825 */ /* 0x004fca00078e0008 */
[----:B---3--:R-:W5:Y:S02]  /*09c0*/  LDG.E R11, desc[UR12][R8.64] ;  /* 0x0000000c080b7981 */ /* 0x008f64000c1e1900 */
[----:B-----5:R-:W-:-:S05]  /*09d0*/  FFMA R11, R10, R11, R5 ;  /* 0x0000000b0a0b7223 */ /* 0x020fca0000000005 */
[----:B------:R1:W-:Y:S04]  /*09e0*/  STG.E desc[UR12][R2.64], R11 ;  /* 0x0000000b02007986 */ /* 0x0003e8000c10190c */
[----:B------:R-:W2:Y:S04]  /*09f0*/  LDG.E R10, desc[UR12][R6.64+0x4] ;  /* 0x0000040c060a7981 */ /* 0x000ea8000c1e1900 */
[----:B----4-:R-:W2:Y:S02]  /*0a00*/  LDG.E R5, desc[UR12][R8.64+0x4] ;  /* 0x0000040c08057981 */ /* 0x010ea4000c1e1900 */
[----:B--2---:R-:W-:-:S05]  /*0a10*/  FFMA R13, R10, R5, R11 ;  /* 0x000000050a0d7223 */ /* 0x004fca000000000b */
[----:B------:R1:W-:Y:S04]  /*0a20*/  STG.E desc[UR12][R2.64], R13 ;  /* 0x0000000d02007986 */ /* 0x0003e8000c10190c */
[----:B------:R-:W2:Y:S04]  /*0a30*/  LDG.E R10, desc[UR12][R6.64+0x8] ;  /* 0x0000080c060a7981 */ /* 0x000ea8000c1e1900 */
[----:B------:R-:W2:Y:S02]  /*0a40*/  LDG.E R5, desc[UR12][R8.64+0x8] ;  /* 0x0000080c08057981 */ /* 0x000ea4000c1e1900 */
[----:B--2---:R-:W-:-:S05]  /*0a50*/  FFMA R15, R10, R5, R13 ;  /* 0x000000050a0f7223 */ /* 0x004fca000000000d */
[----:B------:R1:W-:Y:S04]  /*0a60*/  STG.E desc[UR12][R2.64], R15 ;  /* 0x0000000f02007986 */ /* 0x0003e8000c10190c */
[----:B------:R-:W2:Y:S04]  /*0a70*/  LDG.E R10, desc[UR12][R6.64+0xc] ;  /* 0x00000c0c060a7981 */ /* 0x000ea8000c1e1900 */
[----:B------:R-:W2:Y:S01]  /*0a80*/  LDG.E R5, desc[UR12][R8.64+0xc] ;  /* 0x00000c0c08057981 */ /* 0x000ea2000c1e1900 */
[----:B------:R-:W-:Y:S01]  /*0a90*/  IADD3 R0, PT, PT, R0, 0x4, RZ ;  /* 0x0000000400007810 */ /* 0x000fe20007ffe0ff */
[----:B--2---:R-:W-:-:S05]  /*0aa0*/  FFMA R5, R10, R5, R15 ;  /* 0x000000050a057223 */ /* 0x004fca000000000f */
[----:B------:R1:W-:Y:S02]  /*0ab0*/  STG.E desc[UR12][R2.64], R5 ;  /* 0x0000000502007986 */ /* 0x0003e4000c10190c */
.L_x_39:
[----:B------:R-:W-:Y:S05]  /*0ac0*/  @!P1 EXIT ;  /* 0x000000000000994d */ /* 0x000fea0003800000 */
[----:B------:R-:W2:Y:S01]  /*0ad0*/  LDC.64 R6, c[0x0][0x388] ;  /* 0x0000e200ff067b82 */ /* 0x000ea20000000a00 */
[----:B------:R-:W-:-:S07]  /*0ae0*/  IADD3 R4, PT, PT, -R4, RZ, RZ ;  /* 0x000000ff04047210 */ /* 0x000fce0007ffe1ff */
[----:B------:R-:W5:Y:S01]  /*0af0*/  LDC.64 R8, c[0x0][0x380] ;  /* 0x0000e000ff087b82 */ /* 0x000f620000000a00 */
[----:B--2---:R-:W-:-:S03]  /*0b00*/  IMAD.WIDE.U32 R6, R0, 0x4, R6 ;  /* 0x0000000400067825 */ /* 0x004fc600078e0006 */
[----:B------:R-:W-:Y:S02]  /*0b10*/  MOV R10, R6 ;  /* 0x00000006000a7202 */ /* 0x000fe40000000f00 */
[----:B-1-3--:R-:W-:Y:S01]  /*0b20*/  MOV R11, R7 ;  /* 0x00000007000b7202 */ /* 0x00afe20000000f00 */
[----:B-----5:R-:W-:-:S04]  /*0b30*/  IMAD.WIDE.U32 R8, R0, 0x4, R8 ;  /* 0x0000000400087825 */ /* 0x020fc800078e0008 */
[----:B------:R-:W-:Y:S01]  /*0b40*/  IMAD.MOV.U32 R7, RZ, RZ, R9 ;  /* 0x000000ffff077224 */ /* 0x000fe200078e0009 */
[----:B------:R-:W-:-:S07]  /*0b50*/  MOV R6, R8 ;  /* 0x0000000800067202 */ /* 0x000fce0000000f00 */
.L_x_40:
[----:B------:R-:W-:Y:S01]  /*0b60*/  MOV R8, R10 ;  /* 0x0000000a00087202 */ /* 0x000fe20000000f00 */
[----:B-1----:R1:W4:Y:S01]  /*0b70*/  LDG.E R0, desc[UR12][R6.64] ;  /* 0x0000000c06007981 */ /* 0x002322000c1e1900 */
[----:B------:R-:W-:-:S05]  /*0b80*/  MOV R9, R11 ;  /* 0x0000000b00097202 */ /* 0x000fca0000000f00 */
[----:B------:R-:W4:Y:S01]  /*0b90*/  LDG.E R8, desc[UR12][R8.64] ;  /* 0x0000000c08087981 */ /* 0x000f22000c1e1900 */
[----:B------:R-:W-:-:S04]  /*0ba0*/  IADD3 R4, PT, PT, R4, 0x1, RZ ;  /* 0x0000000104047810 */ /* 0x000fc80007ffe0ff */
[----:B------:R-:W-:Y:S02]  /*0bb0*/  ISETP.NE.AND P0, PT, R4, RZ, PT ;  /* 0x000000ff0400720c */ /* 0x000fe40003f05270 */
[----:B------:R-:W-:Y:S02]  /*0bc0*/  IADD3 R10, P1, PT, R10, 0x4, RZ ;  /* 0x000000040a0a7810 */ /* 0x000fe40007f3e0ff */
[----:B-1----:R-:W-:Y:S02]  /*0bd0*/  IADD3 R6, P2, PT, R6, 0x4, RZ ;  /* 0x0000000406067810 */ /* 0x002fe40007f5e0ff */
[----:B------:R-:W-:Y:S02]  /*0be0*/  IADD3.X R11, PT, PT, RZ, R11, RZ, P1, !PT ;  /* 0x0000000bff0b7210 */ /* 0x000fe40000ffe4ff */
[----:B------:R-:W-:Y:S01]  /*0bf0*/  IADD3.X R7, PT, PT, RZ, R7, RZ, P2, !PT ;  /* 0x00000007ff077210 */ /* 0x000fe200017fe4ff */
[----:B----4-:R-:W-:-:S05]  /*0c00*/  FFMA R5, R0, R8, R5 ;  /* 0x0000000800057223 */ /* 0x010fca0000000005 */
[----:B------:R1:W-:Y:S01]  /*0c10*/  STG.E desc[UR12][R2.64], R5 ;  /* 0x0000000502007986 */ /* 0x0003e2000c10190c */
[----:B------:R-:W-:Y:S05]  /*0c20*/  @P0 BRA `(.L_x_40) ;  /* 0xfffffffc00cc0947 */ /* 0x000fea000383ffff */
[----:B------:R-:W-:Y:S05]  /*0c30*/  EXIT ;  /* 0x000000000000794d */ /* 0x000fea0003800000 */
.L_x_41:
        /* <DEDUP_REMOVED lines=12> */
.L_x_66:


//--------------------- .text._Z11cuda_matmulPfS_S_i --------------------------
	.section	.text._Z11cuda_matmulPfS_S_i,"ax",@progbits
	.align	128
        .global         _Z11cuda_matmulPfS_S_i
        .type           _Z11cuda_matmulPfS_S_i,@function
        .size           _Z11cuda_matmulPfS_S_i,(.L_x_67 - _Z11cuda_matmulPfS_S_i)
        .other          _Z11cuda_matmulPfS_S_i,@"STO_CUDA_ENTRY STV_DEFAULT"
_Z11cuda_matmulPfS_S_i:
.text._Z11cuda_matmulPfS_S_i:
[----:B------:R-:W-:Y:S01]  /*0000*/  LDC R1, c[0x0][0x37c] ;  /* 0x0000df00ff017b82 */ /* 0x000fe20000000800 */
[----:B------:R-:W0:Y:S07]  /*0010*/  S2R R0, SR_TID.X ;  /* 0x0000000000007919 */ /* 0x000e2e0000002100 */
[----:B------:R-:W0:Y:S08]  /*0020*/  S2UR UR4, SR_CTAID.X ;  /* 0x00000000000479c3 */ /* 0x000e300000002500 */
[----:B------:R-:W0:Y:S08]  /*0030*/  LDC R7, c[0x0][0x360] ;  /* 0x0000d800ff077b82 */ /* 0x000e300000000800 */
[----:B------:R-:W1:Y:S01]  /*0040*/  LDC R4, c[0x0][0x398] ;  /* 0x0000e600ff047b82 */ /* 0x000e620000000800 */
[----:B0-----:R-:W-:Y:S01]  /*0050*/  IMAD R7, R7, UR4, R0 ;  /* 0x0000000407077c24 */ /* 0x001fe2000f8e0200 */
[----:B-1----:R-:W-:-:S04]  /*0060*/  ISETP.GE.AND P0, PT, R4, 0x1, PT ;  /* 0x000000010400780c */ /* 0x002fc80003f06270 */
[----:B------:R-:W-:-:S13]  /*0070*/  ISETP.GE.OR P0, PT, R7, R4, !P0 ;  /* 0x000000040700720c */ /* 0x000fda0004706670 */
[----:B------:R-:W-:Y:S05]  /*0080*/  @P0 EXIT ;  /* 0x000000000000094d */ /* 0x000fea0003800000 */
[----:B------:R-:W0:Y:S01]  /*0090*/  LDC.64 R2, c[0x0][0x380] ;  /* 0x0000e000ff027b82 */ /* 0x000e220000000a00 */
[----:B------:R-:W1:Y:S01]  /*00a0*/  LDCU.64 UR8, c[0x0][0x358] ;  /* 0x00006b00ff0877ac */ /* 0x000e620008000a00 */
[C---:B------:R-:W-:Y:S02]  /*00b0*/  ISETP.GE.U32.AND P1, PT, R4.reuse, 0x10, PT ;  /* 0x000000100400780c */ /* 0x040fe40003f26070 */
[----:B------:R-:W-:Y:S01]  /*00c0*/  LOP3.LUT R6, R4, 0xf, RZ, 0xc0, !PT ;  /* 0x0000000f04067812 */ /* 0x000fe200078ec0ff */
[----:B------:R-:W-:-:S03]  /*00d0*/  HFMA2 R0, -RZ, RZ, 0, 0 ;  /* 0x00000000ff007431 */ /* 0x000fc600000001ff */
[----:B------:R-:W-:Y:S01]  /*00e0*/  ISETP.NE.AND P0, PT, R6, RZ, PT ;  /* 0x000000ff0600720c */ /* 0x000fe20003f05270 */
[----:B0-----:R-:W-:-:S05]  /*00f0*/  IMAD.WIDE R2, R7, 0x4, R2 ;  /* 0x0000000407027825 */ /* 0x001fca00078e0202 */
[----:B-1----:R0:W5:Y:S01]  /*0100*/  LDG.E R5, desc[UR8][R2.64] ;  /* 0x0000000802057981 */ /* 0x002162000c1e1900 */
[----:B------:R-:W-:Y:S01]  /*0110*/  IMAD R7, R7, R4, RZ ;  /* 0x0000000407077224 */ /* 0x000fe200078e02ff */
[----:B------:R-:W-:Y:S06]  /*0120*/  @!P1 BRA `(.L_x_42) ;  /* 0x0000000400589947 */ /* 0x000fec0003800000 */
[----:B------:R-:W1:Y:S01]  /*0130*/  LDCU.64 UR4, c[0x0][0x390] ;  /* 0x00007200ff0477ac */ /* 0x000e620008000a00 */
[----:B------:R-:W-:Y:S02]  /*0140*/  LOP3.LUT R0, R4, 0x7ffffff0, RZ, 0xc0, !PT ;  /* 0x7ffffff004007812 */ /* 0x000fe400078ec0ff */
[----:B------:R-:W-:Y:S01]  /*0150*/  MOV R13, R7 ;  /* 0x00000007000d7202 */ /* 0x000fe20000000f00 */
[----:B------:R-:W2:Y:S01]  /*0160*/  LDCU.64 UR6, c[0x0][0x388] ;  /* 0x00007100ff0677ac */ /* 0x000ea20008000a00 */
[----:B------:R-:W-:Y:S01]  /*0170*/  IADD3 R12, PT, PT, -R0, RZ, RZ ;  /* 0x000000ff000c7210 */ /* 0x000fe20007ffe1ff */
[----:B-1----:R-:W-:-:S04]  /*0180*/  UIADD3 UR4, UP1, UPT, UR4, 0x20, URZ ;  /* 0x0000002004047890 */ /* 0x002fc8000ff3e0ff */
[----:B------:R-:W-:Y:S02]  /*0190*/  UIADD3.X UR5, UPT, UPT, URZ, UR5, URZ, UP1, !UPT ;  /* 0x00000005ff057290 */ /* 0x000fe40008ffe4ff */
[----:B--2---:R-:W-:Y:S01]  /*01a0*/  UIADD3 UR6, UP0, UPT, UR6, 0x20, URZ ;  /* 0x0000002006067890 */ /* 0x004fe2000ff1e0ff */
[----:B------:R-:W-:-:S03]  /*01b0*/  MOV R14, UR4 ;  /* 0x00000004000e7c02 */ /* 0x000fc60008000f00 */
[----:B------:R-:W-:Y:S01]  /*01c0*/  MOV R15, UR5 ;  /* 0x00000005000f7c02 */ /* 0x000fe20008000f00 */
[----:B------:R-:W-:-:S12]  /*01d0*/  UIADD3.X UR7, UPT, UPT, URZ, UR7, URZ, UP0, !UPT ;  /* 0x00000007ff077290 */ /* 0x000fd800087fe4ff */
.L_x_43:
[----:B------:R-:W-:Y:S02]  /*01e0*/  MOV R10, UR6 ;  /* 0x00000006000a7c02 */ /* 0x000fe40008000f00 */
[----:B------:R-:W-:Y:S02]  /*01f0*/  MOV R11, UR7 ;  /* 0x00000007000b7c02 */ /* 0x000fe40008000f00 */
[----:B------:R-:W-:Y:S02]  /*0200*/  MOV R8, R14 ;  /* 0x0000000e00087202 */ /* 0x000fe40000000f00 */
[----:B------:R-:W-:Y:S01]  /*0210*/  MOV R9, R15 ;  /* 0x0000000f00097202 */ /* 0x000fe20000000f00 */
[----:B------:R-:W-:-:S04]  /*0220*/  IMAD.WIDE R10, R13, 0x4, R10 ;  /* 0x000000040d0a7825 */ /* 0x000fc800078e020a */
[----:B------:R-:W2:Y:S04]  /*0230*/  LDG.E R15, desc[UR8][R8.64+-0x20] ;  /* 0xffffe008080f7981 */ /* 0x000ea8000c1e1900 */
[----:B------:R-:W2:Y:S02]  /*0240*/  LDG.E R14, desc[UR8][R10.64+-0x20] ;  /* 0xffffe0080a0e7981 */ /* 0x000ea4000c1e1900 */
[----:B--2--5:R-:W-:-:S05]  /*0250*/  FFMA R15, R14, R15, R5 ;  /* 0x0000000f0e0f7223 */ /* 0x024fca0000000005 */
        /* <DEDUP_REMOVED lines=58> */
[----:B------:R-:W2:Y:S04]  /*0600*/  LDG.E R14, desc[UR8][R10.64+0x1c] ;  /* 0x00001c080a0e7981 */ /* 0x000ea8000c1e1900 */
[----:B------:R-:W2:Y:S01]  /*0610*/  LDG.E R5, desc[UR8][R8.64+0x1c] ;  /* 0x00001c0808057981 */ /* 0x000ea2000c1e1900 */
[----:B------:R-:W-:Y:S02]  /*0620*/  ISETP.NE.AND P1, PT, R12, RZ, PT ;  /* 0x000000ff0c00720c */ /* 0x000fe40003f25270 */
[----:B------:R-:W-:Y:S01]  /*0630*/  IADD3 R13, PT, PT, R13, 0x10, RZ ;  /* 0x000000100d0d7810 */ /* 0x000fe20007ffe0ff */
[----:B--2---:R-:W-:Y:S01]  /*0640*/  FFMA R5, R14, R5, R17 ;  /* 0x000000050e057223 */ /* 0x004fe20000000011 */
[----:B------:R-:W-:-:S04]  /*0650*/  IADD3 R14, P2, PT, R8, 0x40, RZ ;  /* 0x00000040080e7810 */ /* 0x000fc80007f5e0ff */
[----:B------:R4:W-:Y:S01]  /*0660*/  STG.E desc[UR8][R2.64], R5 ;  /* 0x0000000502007986 */ /* 0x0009e2000c101908 */
[----:B-1----:R-:W-:-:S04]  /*0670*/  IADD3.X R15, PT, PT, RZ, R9, RZ, P2, !PT ;  /* 0x00000009ff0f7210 */ /* 0x002fc800017fe4ff */
[----:B------:R-:W-:Y:S05]  /*0680*/  @P1 BRA `(.L_x_43) ;  /* 0xfffffff800d41947 */ /* 0x000fea000383ffff */
.L_x_42:
[----:B------:R-:W-:Y:S05]  /*0690*/  @!P0 EXIT ;  /* 0x000000000000894d */ /* 0x000fea0003800000 */
[----:B------:R-:W-:Y:S02]  /*06a0*/  ISETP.GE.U32.AND P0, PT, R6, 0x8, PT ;  /* 0x000000080600780c */ /* 0x000fe40003f06070 */
[----:B------:R-:W-:-:S04]  /*06b0*/  LOP3.LUT R14, R4, 0x7, RZ, 0xc0, !PT ;  /* 0x00000007040e7812 */ /* 0x000fc800078ec0ff */
[----:B------:R-:W-:-:S07]  /*06c0*/  ISETP.NE.AND P1, PT, R14, RZ, PT ;  /* 0x000000ff0e00720c */ /* 0x000fce0003f25270 */
[----:B------:R-:W-:Y:S06]  /*06d0*/  @!P0 BRA `(.L_x_44) ;  /* 0x0000000000988947 */ /* 0x000fec0003800000 */
[----:B------:R-:W1:Y:S01]  /*06e0*/  LDC.64 R8, c[0x0][0x388] ;  /* 0x0000e200ff087b82 */ /* 0x000e620000000a00 */
[----:B------:R-:W-:-:S07]  /*06f0*/  IADD3 R13, PT, PT, R7, R0, RZ ;  /* 0x00000000070d7210 */ /* 0x000fce0007ffe0ff */
[----:B------:R-:W2:Y:S01]  /*0700*/  LDC.64 R10, c[0x0][0x390] ;  /* 0x0000e400ff0a7b82 */ /* 0x000ea20000000a00 */
[----:B-1----:R-:W-:-:S05]  /*0710*/  IMAD.WIDE R8, R13, 0x4, R8 ;  /* 0x000000040d087825 */ /* 0x002fca00078e0208 */
[----:B------:R-:W4:Y:S01]  /*0720*/  LDG.E R6, desc[UR8][R8.64] ;  /* 0x0000000808067981 */ /* 0x000f22000c1e1900 */
[----:B--2---:R-:W-:-:S05]  /*0730*/  IMAD.WIDE.U32 R10, R0, 0x4, R10 ;  /* 0x00000004000a7825 */ /* 0x004fca00078e000a */
[----:B------:R-:W4:Y:S02]  /*0740*/  LDG.E R12, desc[UR8][R10.64] ;  /* 0x000000080a0c7981 */ /* 0x000f24000c1e1900 */
[----:B----45:R-:W-:-:S05]  /*0750*/  FFMA R5, R6, R12, R5 ;  /* 0x0000000c06057223 */ /* 0x030fca0000000005 */
        /* <DEDUP_REMOVED lines=21> */
[----:B------:R-:W3:Y:S04]  /*08b0*/  LDG.E R6, desc[UR8][R8.64+0x18] ;  /* 0x0000180808067981 */ /* 0x000ee8000c1e1900 */
[----:B------:R-:W3:Y:S02]  /*08c0*/  LDG.E R12, desc[UR8][R10.64+0x18] ;  /* 0x000018080a0c7981 */ /* 0x000ee4000c1e1900 */
[----:B---3--:R-:W-:-:S05]  /*08d0*/  FFMA R17, R6, R12, R15 ;  /* 0x0000000c06117223 */ /* 0x008fca000000000f */
[----:B------:R2:W-:Y:S04]  /*08e0*/  STG.E desc[UR8][R2.64], R17 ;  /* 0x0000001102007986 */ /* 0x0005e8000c101908 */
[----:B------:R-:W3:Y:S04]  /*08f0*/  LDG.E R6, desc[UR8][R8.64+0x1c] ;  /* 0x00001c0808067981 */ /* 0x000ee8000c1e1900 */
[----:B-1----:R-:W3:Y:S01]  /*0900*/  LDG.E R5, desc[UR8][R10.64+0x1c] ;  /* 0x00001c080a057981 */ /* 0x002ee2000c1e1900 */
[----:B------:R-:W-:Y:S01]  /*0910*/  IADD3 R0, PT, PT, R0, 0x8, RZ ;  /* 0x0000000800007810 */ /* 0x000fe20007ffe0ff */
[----:B---3--:R-:W-:-:S05]  /*0920*/  FFMA R5, R6, R5, R17 ;  /* 0x0000000506057223 */ /* 0x008fca0000000011 */
[----:B------:R2:W-:Y:S02]  /*0930*/  STG.E desc[UR8][R2.64], R5 ;  /* 0x0000000502007986 */ /* 0x0005e4000c101908 */
.L_x_44:
[----:B------:R-:W-:Y:S05]  /*0940*/  @!P1 EXIT ;  /* 0x000000000000994d */ /* 0x000fea0003800000 */
[----:B------:R-:W-:Y:S02]  /*0950*/  ISETP.GE.U32.AND P0, PT, R14, 0x4, PT ;  /* 0x000000040e00780c */ /* 0x000fe40003f06070 */
[----:B------:R-:W-:-:S04]  /*0960*/  LOP3.LUT R4, R4, 0x3, RZ, 0xc0, !PT ;  /* 0x0000000304047812 */ /* 0x000fc800078ec0ff */
[----:B------:R-:W-:-:S07]  /*0970*/  ISETP.NE.AND P1, PT, R4, RZ, PT ;  /* 0x000000ff0400720c */ /* 0x000fce0003f25270 */
[----:B------:R-:W-:Y:S06]  /*0980*/  @!P0 BRA `(.L_x_45) ;  /* 0x0000000000588947 */ /* 0x000fec0003800000 */
[----:B------:R-:W1:Y:S01]  /*0990*/  LDC.64 R8, c[0x0][0x388] ;  /* 0x0000e200ff087b82 */ /* 0x000e620000000a00 */
[----:B--2---:R-:W-:-:S07]  /*09a0*/  IADD3 R13, PT, PT, R7, R0, RZ ;  /* 0x00000000070d7210 */ /* 0x004fce0007ffe0ff */
        /* <DEDUP_REMOVED lines=11> */
[----:B------:R-:W2:Y:S04]  /*0a60*/  LDG.E R6, desc[UR8][R8.64+0x8] ;  /* 0x0000080808067981 */ /* 0x000ea8000c1e1900 */
[----:B------:R-:W2:Y:S02]  /*0a70*/  LDG.E R12, desc[UR8][R10.64+0x8] ;  /* 0x000008080a0c7981 */ /* 0x000ea4000c1e1900 */
[----:B--2---:R-:W-:-:S05]  /*0a80*/  FFMA R15, R6, R12, R13 ;  /* 0x0000000c060f7223 */ /* 0x004fca000000000d */
[----:B------:R3:W-:Y:S04]  /*0a90*/  STG.E desc[UR8][R2.64], R15 ;  /* 0x0000000f02007986 */ /* 0x0007e8000c101908 */
[----:B------:R-:W1:Y:S04]  /*0aa0*/  LDG.E R6, desc[UR8][R8.64+0xc] ;  /* 0x00000c0808067981 */ /* 0x000e68000c1e1900 */
[----:B------:R-:W1:Y:S01]  /*0ab0*/  LDG.E R12, desc[UR8][R10.64+0xc] ;  /* 0x00000c080a0c7981 */ /* 0x000e62000c1e1900 */
[----:B------:R-:W-:Y:S01]  /*0ac0*/  IADD3 R0, PT, PT, R0, 0x4, RZ ;  /* 0x0000000400007810 */ /* 0x000fe20007ffe0ff */
[----:B-1----:R-:W-:-:S05]  /*0ad0*/  FFMA R5, R6, R12, R15 ;  /* 0x0000000c06057223 */ /* 0x002fca000000000f */
[----:B------:R3:W-:Y:S02]  /*0ae0*/  STG.E desc[UR8][R2.64], R5 ;  /* 0x0000000502007986 */ /* 0x0007e4000c101908 */
.L_x_45:
[----:B------:R-:W-:Y:S05]  /*0af0*/  @!P1 EXIT ;  /* 0x000000000000994d */ /* 0x000fea0003800000 */
[----:B------:R-:W1:Y:S01]  /*0b00*/  LDC.64 R10, c[0x0][0x390] ;  /* 0x0000e400ff0a7b82 */ /* 0x000e620000000a00 */
[----:B--23--:R-:W-:Y:S02]  /*0b10*/  IADD3 R13, PT, PT, R7, R0, RZ ;  /* 0x00000000070d7210 */ /* 0x00cfe40007ffe0ff */
[----:B------:R-:W-:-:S05]  /*0b20*/  IADD3 R4, PT, PT, -R4, RZ, RZ ;  /* 0x000000ff04047210 */ /* 0x000fca0007ffe1ff */
[----:B------:R-:W2:Y:S01]  /*0b30*/  LDC.64 R8, c[0x0][0x388] ;  /* 0x0000e200ff087b82 */ /* 0x000ea20000000a00 */
[----:B-1----:R-:W-:-:S07]  /*0b40*/  IMAD.WIDE.U32 R10, R0, 0x4, R10 ;  /* 0x00000004000a7825 */ /* 0x002fce00078e000a */
.L_x_46:
[----:B--2---:R-:W-:Y:S01]  /*0b50*/  IMAD.WIDE R6, R13, 0x4, R8 ;  /* 0x000000040d067825 */ /* 0x004fe200078e0208 */
[----:B-1----:R1:W4:Y:S05]  /*0b60*/  LDG.E R0, desc[UR8][R10.64] ;  /* 0x000000080a007981 */ /* 0x00232a000c1e1900 */
[----:B------:R-:W4:Y:S01]  /*0b70*/  LDG.E R6, desc[UR8][R6.64] ;  /* 0x0000000806067981 */ /* 0x000f22000c1e1900 */
[----:B------:R-:W-:-:S04]  /*0b80*/  IADD3 R4, PT, PT, R4, 0x1, RZ ;  /* 0x0000000104047810 */ /* 0x000fc80007ffe0ff */
[----:B------:R-:W-:Y:S02]  /*0b90*/  ISETP.NE.AND P0, PT, R4, RZ, PT ;  /* 0x000000ff0400720c */ /* 0x000fe40003f05270 */
[----:B-1----:R-:W-:Y:S02]  /*0ba0*/  IADD3 R10, P1, PT, R10, 0x4, RZ ;  /* 0x000000040a0a7810 */ /* 0x002fe40007f3e0ff */
[----:B------:R-:W-:Y:S02]  /*0bb0*/  IADD3 R13, PT, PT, R13, 0x1, RZ ;  /* 0x000000010d0d7810 */ /* 0x000fe40007ffe0ff */
[----:B------:R-:W-:Y:S01]  /*0bc0*/  IADD3.X R11, PT, PT, RZ, R11, RZ, P1, !PT ;  /* 0x0000000bff0b7210 */ /* 0x000fe20000ffe4ff */
[----:B----45:R-:W-:-:S05]  /*0bd0*/  FFMA R5, R6, R0, R5 ;  /* 0x0000000006057223 */ /* 0x030fca0000000005 */
[----:B------:R1:W-:Y:S01]  /*0be0*/  STG.E desc[UR8][R2.64], R5 ;  /* 0x0000000502007986 */ /* 0x0003e2000c101908 */
[----:B------:R-:W-:Y:S05]  /*0bf0*/  @P0 BRA `(.L_x_46) ;  /* 0xfffffffc00d40947 */ /* 0x000fea000383ffff */
[----:B------:R-:W-:Y:S05]  /*0c00*/  EXIT ;  /* 0x000000000000794d */ /* 0x000fea0003800000 */
.L_x_47:
        /* <DEDUP_REMOVED lines=15> */
.L_x_67:


//--------------------- .text._Z12get_residualPfS_S_S_i --------------------------
	.section	.text._Z12get_residualPfS_S_S_i,"ax",@progbits
	.align	128
        .global         _Z12get_residualPfS_S_S_i
        .type           _Z12get_residualPfS_S_S_i,@function
        .size           _Z12get_residualPfS_S_S_i,(.L_x_68 - _Z12get_residualPfS_S_S_i)
        .other          _Z12get_residualPfS_S_S_i,@"STO_CUDA_ENTRY STV_DEFAULT"
_Z12get_residualPfS_S_S_i:
.text._Z12get_residualPfS_S_S_i:
[----:B------:R-:W-:Y:S01]  /*0000*/  LDC R1, c[0x0][0x37c] ;  /* 0x0000df00ff017b82 */ /* 0x000fe20000000800 */
[----:B------:R-:W0:Y:S07]  /*0010*/  S2R R3, SR_TID.X ;  /* 0x0000000000037919 */ /* 0x000e2e0000002100 */
[----:B------:R-:W0:Y:S01]  /*0020*/  S2UR UR4, SR_CTAID.X ;  /* 0x00000000000479c3 */ /* 0x000e220000002500 */
[----:B------:R-:W1:Y:S07]  /*0030*/  LDCU UR11, c[0x0][0x3a0] ;  /* 0x00007400ff0b77ac */ /* 0x000e6e0008000800 */
[----:B------:R-:W0:Y:S02]  /*0040*/  LDC R0, c[0x0][0x360] ;  /* 0x0000d800ff007b82 */ /* 0x000e240000000800 */
[----:B0-----:R-:W-:-:S05]  /*0050*/  IMAD R0, R0, UR4, R3 ;  /* 0x0000000400007c24 */ /* 0x001fca000f8e0203 */
[----:B-1----:R-:W-:-:S13]  /*0060*/  ISETP.GE.AND P0, PT, R0, UR11, PT ;  /* 0x0000000b00007c0c */ /* 0x002fda000bf06270 */
[----:B------:R-:W-:Y:S05]  /*0070*/  @P0 EXIT ;  /* 0x000000000000094d */ /* 0x000fea0003800000 */
[----:B------:R-:W0:Y:S01]  /*0080*/  LDC.64 R2, c[0x0][0x380] ;  /* 0x0000e000ff027b82 */ /* 0x000e220000000a00 */
[----:B------:R-:W-:Y:S01]  /*0090*/  UISETP.GT.AND UP0, UPT, UR11, URZ, UPT ;  /* 0x000000ff0b00728c */ /* 0x000fe2000bf04270 */
[----:B------:R-:W1:Y:S01]  /*00a0*/  LDCU.64 UR12, c[0x0][0x358] ;  /* 0x00006b00ff0c77ac */ /* 0x000e620008000a00 */
[----:B0-----:R-:W-:-:S07]  /*00b0*/  IMAD.WIDE R2, R0, 0x4, R2 ;  /* 0x0000000400027825 */ /* 0x001fce00078e0202 */
[----:B-1----:R-:W-:Y:S05]  /*00c0*/  BRA.U UP0, `(.L_x_48) ;  /* 0x0000000100087547 */ /* 0x002fea000b800000 */
[----:B------:R0:W5:Y:S01]  /*00d0*/  LDG.E R5, desc[UR12][R2.64] ;  /* 0x0000000c02057981 */ /* 0x000162000c1e1900 */
[----:B------:R-:W-:Y:S05]  /*00e0*/  BRA `(.L_x_49) ;  /* 0x0000000800d47947 */ /* 0x000fea0003800000 */
.L_x_48:
[----:B------:R0:W5:Y:S01]  /*00f0*/  LDG.E R5, desc[UR12][R2.64] ;  /* 0x0000000c02057981 */ /* 0x000162000c1e1900 */
[----:B------:R-:W-:Y:S01]  /*0100*/  UISETP.GE.U32.AND UP1, UPT, UR11, 0x10, UPT ;  /* 0x000000100b00788c */ /* 0x000fe2000bf26070 */
[----:B------:R-:W-:Y:S01]  /*0110*/  HFMA2 R4, -RZ, RZ, 0, 0 ;  /* 0x00000000ff047431 */ /* 0x000fe200000001ff */
[----:B------:R-:W-:Y:S02]  /*0120*/  ULOP3.LUT UR8, UR11, 0xf, URZ, 0xc0, !UPT ;  /* 0x0000000f0b087892 */ /* 0x000fe4000f8ec0ff */
[----:B------:R-:W-:Y:S02]  /*0130*/  IMAD R7, R0, UR11, RZ ;  /* 0x0000000b00077c24 */ /* 0x000fe4000f8e02ff */
[----:B------:R-:W-:-:S03]  /*0140*/  UISETP.NE.AND UP0, UPT, UR8, URZ, UPT ;  /* 0x000000ff0800728c */ /* 0x000fc6000bf05270 */
[----:B0-----:R-:W-:Y:S08]  /*0150*/  BRA.U !UP1, `(.L_x_50) ;  /* 0x00000005095c7547 */ /* 0x001ff0000b800000 */
[----:B------:R-:W0:Y:S01]  /*0160*/  LDCU.64 UR4, c[0x0][0x398] ;  /* 0x00007300ff0477ac */ /* 0x000e220008000a00 */
[----:B------:R-:W-:Y:S01]  /*0170*/  MOV R6, R7 ;  /* 0x0000000700067202 */ /* 0x000fe20000000f00 */
[----:B------:R-:W1:Y:S01]  /*0180*/  LDCU.64 UR6, c[0x0][0x388] ;  /* 0x00007100ff0677ac */ /* 0x000e620008000a00 */
[----:B------:R-:W-:-:S04]  /*0190*/  ULOP3.LUT UR9, UR11, 0x7ffffff0, URZ, 0xc0, !UPT ;  /* 0x7ffffff00b097892 */ /* 0x000fc8000f8ec0ff */
[----:B------:R-:W-:Y:S02]  /*01a0*/  UIADD3 UR10, UPT, UPT, -UR9, URZ, URZ ;  /* 0x000000ff090a7290 */ /* 0x000fe4000fffe1ff */
[----:B------:R-:W-:Y:S01]  /*01b0*/  MOV R4, UR9 ;  /* 0x0000000900047c02 */ /* 0x000fe20008000f00 */
[----:B0-----:R-:W-:-:S04]  /*01c0*/  UIADD3 UR4, UP2, UPT, UR4, 0x20, URZ ;  /* 0x0000002004047890 */ /* 0x001fc8000ff5e0ff */
[----:B------:R-:W-:Y:S02]  /*01d0*/  UIADD3.X UR5, UPT, UPT, URZ, UR5, URZ, UP2, !UPT ;  /* 0x00000005ff057290 */ /* 0x000fe400097fe4ff */
[----:B-1----:R-:W-:Y:S01]  /*01e0*/  UIADD3 UR6, UP1, UPT, UR6, 0x20, URZ ;  /* 0x0000002006067890 */ /* 0x002fe2000ff3e0ff */
[----:B------:R-:W-:-:S03]  /*01f0*/  MOV R12, UR4 ;  /* 0x00000004000c7c02 */ /* 0x000fc60008000f00 */
[----:B------:R-:W-:Y:S01]  /*0200*/  MOV R13, UR5 ;  /* 0x00000005000d7c02 */ /* 0x000fe20008000f00 */
[----:B------:R-:W-:-:S12]  /*0210*/  UIADD3.X UR7, UPT, UPT, URZ, UR7, URZ, UP1, !UPT ;  /* 0x00000007ff077290 */ /* 0x000fd80008ffe4ff */
.L_x_51:
[----:B------:R-:W-:Y:S02]  /*0220*/  MOV R10, UR6 ;  /* 0x00000006000a7c02 */ /* 0x000fe40008000f00 */
[----:B------:R-:W-:Y:S02]  /*0230*/  MOV R11, UR7 ;  /* 0x00000007000b7c02 */ /* 0x000fe40008000f00 */
[----:B------:R-:W-:Y:S02]  /*0240*/  MOV R8, R12 ;  /* 0x0000000c00087202 */ /* 0x000fe40000000f00 */
[----:B------:R-:W-:Y:S01]  /*0250*/  MOV R9, R13 ;  /* 0x0000000d00097202 */ /* 0x000fe20000000f00 */
[----:B------:R-:W-:-:S04]  /*0260*/  IMAD.WIDE R10, R6, 0x4, R10 ;  /* 0x00000004060a7825 */ /* 0x000fc800078e020a */
[----:B------:R-:W2:Y:S04]  /*0270*/  LDG.E R13, desc[UR12][R8.64+-0x20] ;  /* 0xffffe00c080d7981 */ /* 0x000ea8000c1e1900 */
[----:B------:R-:W2:Y:S02]  /*0280*/  LDG.E R12, desc[UR12][R10.64+-0x20] ;  /* 0xffffe00c0a0c7981 */ /* 0x000ea4000c1e1900 */
[----:B--2--5:R-:W-:-:S05]  /*0290*/  FFMA R13, -R12, R13, R5 ;  /* 0x0000000d0c0d7223 */ /* 0x024fca0000000105 */
[----:B------:R0:W-:Y:S04]  /*02a0*/  STG.E desc[UR12][R2.64], R13 ;  /* 0x0000000d02007986 */ /* 0x0001e8000c10190c */
[----:B------:R-:W2:Y:S04]  /*02b0*/  LDG.E R12, desc[UR12][R10.64+-0x1c] ;  /* 0xffffe40c0a0c7981 */ /* 0x000ea8000c1e1900 */
[----:B---3--:R-:W2:Y:S02]  /*02c0*/  LDG.E R5, desc[UR12][R8.64+-0x1c] ;  /* 0xffffe40c08057981 */ /* 0x008ea4000c1e1900 */
[----:B--2---:R-:W-:-:S05]  /*02d0*/  FFMA R5, -R12, R5, R13 ;  /* 0x000000050c057223 */ /* 0x004fca000000010d */
[----:B------:R1:W-:Y:S04]  /*02e0*/  STG.E desc[UR12][R2.64], R5 ;  /* 0x0000000502007986 */ /* 0x0003e8000c10190c */
[----:B------:R-:W2:Y:S04]  /*02f0*/  LDG.E R12, desc[UR12][R10.64+-0x18] ;  /* 0xffffe80c0a0c7981 */ /* 0x000ea8000c1e1900 */
[----:B------:R-:W2:Y:S02]  /*0300*/  LDG.E R14, desc[UR12][R8.64+-0x18] ;  /* 0xffffe80c080e7981 */ /* 0x000ea4000c1e1900 */
[----:B--2---:R-:W-:-:S05]  /*0310*/  FFMA R15, -R12, R14, R5 ;  /* 0x0000000e0c0f7223 */ /* 0x004fca0000000105 */
[----:B------:R2:W-:Y:S04]  /*0320*/  STG.E desc[UR12][R2.64], R15 ;  /* 0x0000000f02007986 */ /* 0x0005e8000c10190c */
[----:B------:R-:W0:Y:S04]  /*0330*/  LDG.E R12, desc[UR12][R10.64+-0x14] ;  /* 0xffffec0c0a0c7981 */ /* 0x000e28000c1e1900 */
[----:B------:R-:W0:Y:S02]  /*0340*/  LDG.E R14, desc[UR12][R8.64+-0x14] ;  /* 0xffffec0c080e7981 */ /* 0x000e24000c1e1900 */
[----:B0-----:R-:W-:-:S05]  /*0350*/  FFMA R13, -R12, R14, R15 ;  /* 0x0000000e0c0d7223 */ /* 0x001fca000000010f */
[----:B------:R0:W-:Y:S04]  /*0360*/  STG.E desc[UR12][R2.64], R13 ;  /* 0x0000000d02007986 */ /* 0x0001e8000c10190c */
[----:B------:R-:W1:Y:S04]  /*0370*/  LDG.E R12, desc[UR12][R10.64+-0x10] ;  /* 0xfffff00c0a0c7981 */ /* 0x000e68000c1e1900 */
[----:B------:R-:W1:Y:S02]  /*0380*/  LDG.E R14, desc[UR12][R8.64+-0x10] ;  /* 0xfffff00c080e7981 */ /* 0x000e64000c1e1900 */
[----:B-1----:R-:W-:-:S05]  /*0390*/  FFMA R5, -R12, R14, R13 ;  /* 0x0000000e0c057223 */ /* 0x002fca000000010d */
        /* <DEDUP_REMOVED lines=33> */
[----:B------:R-:W3:Y:S04]  /*05b0*/  LDG.E R12, desc[UR12][R10.64+0x14] ;  /* 0x0000140c0a0c7981 */ /* 0x000ee8000c1e1900 */
[----:B------:R-:W3:Y:S02]  /*05c0*/  LDG.E R14, desc[UR12][R8.64+0x14] ;  /* 0x0000140c080e7981 */ /* 0x000ee4000c1e1900 */
[----:B---3--:R-:W-:-:S05]  /*05d0*/  FFMA R17, -R12, R14, R13 ;  /* 0x0000000e0c117223 */ /* 0x008fca000000010d */
[----:B------:R3:W-:Y:S04]  /*05e0*/  STG.E desc[UR12][R2.64], R17 ;  /* 0x0000001102007986 */ /* 0x0007e8000c10190c */
[----:B------:R-:W2:Y:S04]  /*05f0*/  LDG.E R12, desc[UR12][R10.64+0x18] ;  /* 0x0000180c0a0c7981 */ /* 0x000ea8000c1e1900 */
[----:B-1----:R-:W2:Y:S02]  /*0600*/  LDG.E R5, desc[UR12][R8.64+0x18] ;  /* 0x0000180c08057981 */ /* 0x002ea4000c1e1900 */
[----:B--2---:R-:W-:-:S05]  /*0610*/  FFMA R15, -R12, R5, R17 ;  /* 0x000000050c0f7223 */ /* 0x004fca0000000111 */
[----:B------:R3:W-:Y:S04]  /*0620*/  STG.E desc[UR12][R2.64], R15 ;  /* 0x0000000f02007986 */ /* 0x0007e8000c10190c */
[----:B------:R-:W2:Y:S04]  /*0630*/  LDG.E R12, desc[UR12][R10.64+0x1c] ;  /* 0x00001c0c0a0c7981 */ /* 0x000ea8000c1e1900 */
[----:B------:R-:W2:Y:S01]  /*0640*/  LDG.E R5, desc[UR12][R8.64+0x1c] ;  /* 0x00001c0c08057981 */ /* 0x000ea2000c1e1900 */
[----:B------:R-:W-:Y:S01]  /*0650*/  UIADD3 UR10, UPT, UPT, UR10, 0x10, URZ ;  /* 0x000000100a0a7890 */ /* 0x000fe2000fffe0ff */
[----:B------:R-:W-:-:S03]  /*0660*/  IADD3 R6, PT, PT, R6, 0x10, RZ ;  /* 0x0000001006067810 */ /* 0x000fc60007ffe0ff */
[----:B------:R-:W-:Y:S01]  /*0670*/  UISETP.NE.AND UP1, UPT, UR10, URZ, UPT ;  /* 0x000000ff0a00728c */ /* 0x000fe2000bf25270 */
[----:B--2---:R-:W-:Y:S01]  /*0680*/  FFMA R5, -R12, R5, R15 ;  /* 0x000000050c057223 */ /* 0x004fe2000000010f */
[----:B------:R-:W-:-:S04]  /*0690*/  IADD3 R12, P0, PT, R8, 0x40, RZ ;  /* 0x00000040080c7810 */ /* 0x000fc80007f1e0ff */
[----:B------:R3:W-:Y:S01]  /*06a0*/  STG.E desc[UR12][R2.64], R5 ;  /* 0x0000000502007986 */ /* 0x0007e2000c10190c */
[----:B0-----:R-:W-:Y:S02]  /*06b0*/  IADD3.X R13, PT, PT, RZ, R9, RZ, P0, !PT ;  /* 0x00000009ff0d7210 */ /* 0x001fe400007fe4ff */
[----:B------:R-:W-:Y:S06]  /*06c0*/  BRA.U UP1, `(.L_x_51) ;  /* 0xfffffff901d47547 */ /* 0x000fec000b83ffff */
.L_x_50:
[----:B------:R-:W-:Y:S05]  /*06d0*/  BRA.U !UP0, `(.L_x_49) ;  /* 0x0000000508587547 */ /* 0x000fea000b800000 */
[----:B------:R-:W-:Y:S02]  /*06e0*/  UISETP.GE.U32.AND UP0, UPT, UR8, 0x8, UPT ;  /* 0x000000080800788c */ /* 0x000fe4000bf06070 */
[----:B------:R-:W-:-:S04]  /*06f0*/  ULOP3.LUT UR5, UR11, 0x7, URZ, 0xc0, !UPT ;  /* 0x000000070b057892 */ /* 0x000fc8000f8ec0ff */
[----:B------:R-:W-:-:S03]  /*0700*/  UISETP.NE.AND UP1, UPT, UR5, URZ, UPT ;  /* 0x000000ff0500728c */ /* 0x000fc6000bf25270 */
[----:B------:R-:W-:Y:S08]  /*0710*/  BRA.U !UP0, `(.L_x_52) ;  /* 0x0000000108987547 */ /* 0x000ff0000b800000 */
[----:B------:R-:W0:Y:S01]  /*0720*/  LDC.64 R8, c[0x0][0x388] ;  /* 0x0000e200ff087b82 */ /* 0x000e220000000a00 */
[----:B------:R-:W-:-:S07]  /*0730*/  IADD3 R13, PT, PT, R7, R4, RZ ;  /* 0x00000004070d7210 */ /* 0x000fce0007ffe0ff */
[----:B------:R-:W1:Y:S01]  /*0740*/  LDC.64 R10, c[0x0][0x398] ;  /* 0x0000e600ff0a7b82 */ /* 0x000e620000000a00 */
[----:B0-----:R-:W-:-:S05]  /*0750*/  IMAD.WIDE R8, R13, 0x4, R8 ;  /* 0x000000040d087825 */ /* 0x001fca00078e0208 */
[----:B------:R-:W3:Y:S01]  /*0760*/  LDG.E R6, desc[UR12][R8.64] ;  /* 0x0000000c08067981 */ /* 0x000ee2000c1e1900 */
[----:B-1----:R-:W-:-:S05]  /*0770*/  IMAD.WIDE.U32 R10, R4, 0x4, R10 ;  /* 0x00000004040a7825 */ /* 0x002fca00078e000a */
[----:B------:R-:W3:Y:S02]  /*0780*/  LDG.E R12, desc[UR12][R10.64] ;  /* 0x0000000c0a0c7981 */ /* 0x000ee4000c1e1900 */
[----:B---3-5:R-:W-:-:S05]  /*0790*/  FFMA R5, -R6, R12, R5 ;  /* 0x0000000c06057223 */ /* 0x028fca0000000105 */
[----:B------:R0:W-:Y:S04]  /*07a0*/  STG.E desc[UR12][R2.64], R5 ;  /* 0x0000000502007986 */ /* 0x0001e8000c10190c */
[----:B------:R-:W2:Y:S04]  /*07b0*/  LDG.E R6, desc[UR12][R8.64+0x4] ;  /* 0x0000040c08067981 */ /* 0x000ea8000c1e1900 */
[----:B------:R-:W2:Y:S02]  /*07c0*/  LDG.E R12, desc[UR12][R10.64+0x4] ;  /* 0x0000040c0a0c7981 */ /* 0x000ea4000c1e1900 */
        /* <DEDUP_REMOVED lines=22> */
[----:B------:R-:W2:Y:S04]  /*0930*/  LDG.E R6, desc[UR12][R8.64+0x1c] ;  /* 0x00001c0c08067981 */ /* 0x000ea8000c1e1900 */
[----:B0-----:R-:W2:Y:S01]  /*0940*/  LDG.E R5, desc[UR12][R10.64+0x1c] ;  /* 0x00001c0c0a057981 */ /* 0x001ea2000c1e1900 */
[----:B------:R-:W-:Y:S01]  /*0950*/  IADD3 R4, PT, PT, R4, 0x8, RZ ;  /* 0x0000000804047810 */ /* 0x000fe20007ffe0ff */
[----:B--2---:R-:W-:-:S05]  /*0960*/  FFMA R5, -R6, R5, R17 ;  /* 0x0000000506057223 */ /* 0x004fca0000000111 */
[----:B------:R1:W-:Y:S02]  /*0970*/  STG.E desc[UR12][R2.64], R5 ;  /* 0x0000000502007986 */ /* 0x0003e4000c10190c */
.L_x_52:
[----:B------:R-:W-:Y:S05]  /*0980*/  BRA.U !UP1, `(.L_x_49) ;  /* 0x0000000109ac7547 */ /* 0x000fea000b800000 */
[----:B------:R-:W-:Y:S02]  /*0990*/  UISETP.GE.U32.AND UP0, UPT, UR5, 0x4, UPT ;  /* 0x000000040500788c */ /* 0x000fe4000bf06070 */
[----:B------:R-:W-:-:S04]  /*09a0*/  ULOP3.LUT UR4, UR11, 0x3, URZ, 0xc0, !UPT ;  /* 0x000000030b047892 */ /* 0x000fc8000f8ec0ff */
[----:B------:R-:W-:-:S03]  /*09b0*/  UISETP.NE.AND UP1, UPT, UR4, URZ, UPT ;  /* 0x000000ff0400728c */ /* 0x000fc6000bf25270 */
[----:B------:R-:W-:Y:S08]  /*09c0*/  BRA.U !UP0, `(.L_x_53) ;  /* 0x0000000108587547 */ /* 0x000ff0000b800000 */
[----:B------:R-:W0:Y:S01]  /*09d0*/  LDC.64 R8, c[0x0][0x388] ;  /* 0x0000e200ff087b82 */ /* 0x000e220000000a00 */
[----:B-1----:R-:W-:-:S07]  /*09e0*/  IADD3 R13, PT, PT, R7, R4, RZ ;  /* 0x00000004070d7210 */ /* 0x002fce0007ffe0ff */
        /* <DEDUP_REMOVED lines=11> */
[----:B------:R-:W3:Y:S04]  /*0aa0*/  LDG.E R6, desc[UR12][R8.64+0x8] ;  /* 0x0000080c08067981 */ /* 0x000ee8000c1e1900 */
[----:B------:R-:W3:Y:S02]  /*0ab0*/  LDG.E R12, desc[UR12][R10.64+0x8] ;  /* 0x0000080c0a0c7981 */ /* 0x000ee4000c1e1900 */
[----:B---3--:R-:W-:-:S05]  /*0ac0*/  FFMA R15, -R6, R12, R13 ;  /* 0x0000000c060f7223 */ /* 0x008fca000000010d */
[----:B------:R2:W-:Y:S04]  /*0ad0*/  STG.E desc[UR12][R2.64], R15 ;  /* 0x0000000f02007986 */ /* 0x0005e8000c10190c */
[----:B------:R-:W0:Y:S04]  /*0ae0*/  LDG.E R6, desc[UR12][R8.64+0xc] ;  /* 0x00000c0c08067981 */ /* 0x000e28000c1e1900 */
[----:B------:R-:W0:Y:S01]  /*0af0*/  LDG.E R12, desc[UR12][R10.64+0xc] ;  /* 0x00000c0c0a0c7981 */ /* 0x000e22000c1e1900 */
[----:B------:R-:W-:Y:S01]  /*0b00*/  IADD3 R4, PT, PT, R4, 0x4, RZ ;  /* 0x0000000404047810 */ /* 0x000fe20007ffe0ff */
[----:B0-----:R-:W-:-:S05]  /*0b10*/  FFMA R5, -R6, R12, R15 ;  /* 0x0000000c06057223 */ /* 0x001fca000000010f */
[----:B------:R2:W-:Y:S02]  /*0b20*/  STG.E desc[UR12][R2.64], R5 ;  /* 0x0000000502007986 */ /* 0x0005e4000c10190c */
.L_x_53:
[----:B------:R-:W-:Y:S05]  /*0b30*/  BRA.U !UP1, `(.L_x_49) ;  /* 0x0000000109407547 */ /* 0x000fea000b800000 */
[----:B------:R-:W0:Y:S01]  /*0b40*/  LDC.64 R10, c[0x0][0x398] ;  /* 0x0000e600ff0a7b82 */ /* 0x000e220000000a00 */
[----:B-12---:R-:W-:Y:S01]  /*0b50*/  IADD3 R13, PT, PT, R7, R4, RZ ;  /* 0x00000004070d7210 */ /* 0x006fe20007ffe0ff */
[----:B------:R-:W-:-:S06]  /*0b60*/  UIADD3 UR4, UPT, UPT, -UR4, URZ, URZ ;  /* 0x000000ff04047290 */ /* 0x000fcc000fffe1ff */
[----:B------:R-:W1:Y:S01]  /*0b70*/  LDC.64 R8, c[0x0][0x388] ;  /* 0x0000e200ff087b82 */ /* 0x000e620000000a00 */
[----:B0-----:R-:W-:-:S07]  /*0b80*/  IMAD.WIDE.U32 R10, R4, 0x4, R10 ;  /* 0x00000004040a7825 */ /* 0x001fce00078e000a */
.L_x_54:
[----:B-1----:R-:W-:Y:S01]  /*0b90*/  IMAD.WIDE R6, R13, 0x4, R8 ;  /* 0x000000040d067825 */ /* 0x002fe200078e0208 */
[----:B------:R0:W3:Y:S05]  /*0ba0*/  LDG.E R4, desc[UR12][R10.64] ;  /* 0x0000000c0a047981 */ /* 0x0000ea000c1e1900 */
[----:B------:R-:W3:Y:S01]  /*0bb0*/  LDG.E R6, desc[UR12][R6.64] ;  /* 0x0000000c06067981 */ /* 0x000ee2000c1e1900 */
[----:B------:R-:W-:-:S04]  /*0bc0*/  UIADD3 UR4, UPT, UPT, UR4, 0x1, URZ ;  /* 0x0000000104047890 */ /* 0x000fc8000fffe0ff */
[----:B------:R-:W-:Y:S01]  /*0bd0*/  UISETP.NE.AND UP0, UPT, UR4, URZ, UPT ;  /* 0x000000ff0400728c */ /* 0x000fe2000bf05270 */
[----:B0-----:R-:W-:Y:S02]  /*0be0*/  IADD3 R10, P0, PT, R10, 0x4, RZ ;  /* 0x000000040a0a7810 */ /* 0x001fe40007f1e0ff */
[----:B------:R-:W-:Y:S02]  /*0bf0*/  IADD3 R13, PT, PT, R13, 0x1, RZ ;  /* 0x000000010d0d7810 */ /* 0x000fe40007ffe0ff */
[----:B------:R-:W-:Y:S01]  /*0c00*/  IADD3.X R11, PT, PT, RZ, R11, RZ, P0, !PT ;  /* 0x0000000bff0b7210 */ /* 0x000fe200007fe4ff */
[----:B---345:R-:W-:-:S05]  /*0c10*/  FFMA R5, -R6, R4, R5 ;  /* 0x0000000406057223 */ /* 0x038fca0000000105 */
[----:B------:R4:W-:Y:S01]  /*0c20*/  STG.E desc[UR12][R2.64], R5 ;  /* 0x0000000502007986 */ /* 0x0009e2000c10190c */
[----:B------:R-:W-:Y:S05]  /*0c30*/  BRA.U UP0, `(.L_x_54) ;  /* 0xfffffffd00d47547 */ /* 0x000fea000b83ffff */
.L_x_49:
[----:B------:R-:W0:Y:S02]  /*0c40*/  LDC.64 R6, c[0x0][0x390] ;  /* 0x0000e400ff067b82 */ /* 0x000e240000000a00 */
[----:B0-----:R-:W-:-:S06]  /*0c50*/  IMAD.WIDE R6, R0, 0x4, R6 ;  /* 0x0000000400067825 */ /* 0x001fcc00078e0206 */
[----:B------:R-:W1:Y:S02]  /*0c60*/  LDG.E R6, desc[UR12][R6.64] ;  /* 0x0000000c06067981 */ /* 0x000e64000c1e1900 */
[----:B-12345:R-:W-:-:S05]  /*0c70*/  FADD R5, R6, R5 ;  /* 0x0000000506057221 */ /* 0x03efca0000000000 */
[----:B------:R-:W-:Y:S01]  /*0c80*/  STG.E desc[UR12][R2.64], R5 ;  /* 0x0000000502007986 */ /* 0x000fe2000c10190c */
[----:B------:R-:W-:Y:S05]  /*0c90*/  EXIT ;  /* 0x000000000000794d */ /* 0x000fea0003800000 */
.L_x_55:
        /* <DEDUP_REMOVED lines=14> */
.L_x_68:


//--------------------- .text._Z10vector_addPfS_S_i --------------------------
	.section	.text._Z10vector_addPfS_S_i,"ax",@progbits
	.align	128
        .global         _Z10vector_addPfS_S_i
        .type           _Z10vector_addPfS_S_i,@function
        .size           _Z10vector_addPfS_S_i,(.L_x_69 - _Z10vector_addPfS_S_i)
        .other          _Z10vector_addPfS_S_i,@"STO_CUDA_ENTRY STV_DEFAULT"
_Z10vector_addPfS_S_i:
.text._Z10vector_addPfS_S_i:
[----:B------:R-:W-:Y:S01]  /*0000*/  LDC R1, c[0x0][0x37c] ;  /* 0x0000df00ff017b82 */ /* 0x000fe20000000800 */
[----:B------:R-:W0:Y:S07]  /*0010*/  S2R R0, SR_TID.X ;  /* 0x0000000000007919 */ /* 0x000e2e0000002100 */
[----:B------:R-:W0:Y:S01]  /*0020*/  S2UR UR6, SR_CTAID.X ;  /* 0x00000000000679c3 */ /* 0x000e220000002500 */
[----:B------:R-:W1:Y:S07]  /*0030*/  LDCU.64 UR4, c[0x0][0x358] ;  /* 0x00006b00ff0477ac */ /* 0x000e6e0008000a00 */
[----:B------:R-:W0:Y:S08]  /*0040*/  LDC R13, c[0x0][0x360] ;  /* 0x0000d800ff0d7b82 */ /* 0x000e300000000800 */
[----:B------:R-:W2:Y:S08]  /*0050*/  LDC.64 R2, c[0x0][0x388] ;  /* 0x0000e200ff027b82 */ /* 0x000eb00000000a00 */
[----:B------:R-:W3:Y:S01]  /*0060*/  LDC.64 R6, c[0x0][0x390] ;  /* 0x0000e400ff067b82 */ /* 0x000ee20000000a00 */
[----:B0-----:R-:W-:-:S07]  /*0070*/  IMAD R13, R13, UR6, R0 ;  /* 0x000000060d0d7c24 */ /* 0x001fce000f8e0200 */
[----:B------:R-:W0:Y:S01]  /*0080*/  LDC.64 R10, c[0x0][0x380] ;  /* 0x0000e000ff0a7b82 */ /* 0x000e220000000a00 */
[----:B--2---:R-:W-:-:S06]  /*0090*/  IMAD.WIDE R2, R13, 0x4, R2 ;  /* 0x000000040d027825 */ /* 0x004fcc00078e0202 */
[----:B-1----:R-:W2:Y:S01]  /*00a0*/  LDG.E R2, desc[UR4][R2.64] ;  /* 0x0000000402027981 */ /* 0x002ea2000c1e1900 */
[----:B---3--:R-:W-:-:S06]  /*00b0*/  IMAD.WIDE R6, R13, 0x4, R6 ;  /* 0x000000040d067825 */ /* 0x008fcc00078e0206 */
[----:B------:R-:W3:Y:S01]  /*00c0*/  LDG.E R6, desc[UR4][R6.64] ;  /* 0x0000000406067981 */ /* 0x000ee2000c1e1900 */
[----:B--2---:R-:W-:Y:S08]  /*00d0*/  F2F.F64.F32 R4, R2 ;  /* 0x0000000200047310 */ /* 0x004ff00000201800 */
[----:B---3--:R-:W1:Y:S02]  /*00e0*/  F2F.F64.F32 R8, R6 ;  /* 0x0000000600087310 */ /* 0x008e640000201800 */
[----:B-1----:R-:W-:-:S10]  /*00f0*/  DFMA R4, R8, 2, R4 ;  /* 0x400000000804782b */ /* 0x002fd40000000004 */
[----:B------:R-:W1:Y:S01]  /*0100*/  F2F.F32.F64 R5, R4 ;  /* 0x0000000400057310 */ /* 0x000e620000301000 */
[----:B0-----:R-:W-:-:S05]  /*0110*/  IMAD.WIDE R8, R13, 0x4, R10 ;  /* 0x000000040d087825 */ /* 0x001fca00078e020a */
[----:B-1----:R-:W-:Y:S01]  /*0120*/  STG.E desc[UR4][R8.64], R5 ;  /* 0x0000000508007986 */ /* 0x002fe2000c101904 */
[----:B------:R-:W-:Y:S05]  /*0130*/  EXIT ;  /* 0x000000000000794d */ /* 0x000fea0003800000 */
.L_x_56:
        /* <DEDUP_REMOVED lines=12> */
.L_x_69:


//--------------------- .nv.global.init           --------------------------
	.section	.nv.global.init,"aw",@progbits
.nv.global.init:
	.type		$str,@object
	.size		$str,(.L_0 - $str)
$str:
        /*0000*/ 	.byte	0x78, 0x5b, 0x25, 0x69, 0x5d, 0x20, 0x3a, 0x20, 0x25, 0x66, 0x0a, 0x00
.L_0:


//--------------------- .nv.shared.reserved.0     --------------------------
	.section	.nv.shared.reserved.0,"aw",@nobits
	.weak		__nv_reservedSMEM_offset_0_alias
	.size		__nv_reservedSMEM_offset_0_alias, 0, 64
	.other		__nv_reservedSMEM_offset_0_alias,@"STO_CUDA_RESERVED_SHARED STV_DEFAULT"
__nv_reservedSMEM_offset_0_alias:
	.zero		0
	.zero		64


//--------------------- .nv.constant0._Z16cuda_copy_vectorPfS_ --------------------------
	.section	.nv.constant0._Z16cuda_copy_vectorPfS_,"a",@progbits
	.sectionflags	@""
	.align	4
.nv.constant0._Z16cuda_copy_vectorPfS_:
	.zero		912


//--------------------- .nv.constant0._Z16cuda_check_floatPf --------------------------
	.section	.nv.constant0._Z16cuda_check_floatPf,"a",@progbits
	.sectionflags	@""
	.align	4
.nv.constant0._Z16cuda_check_floatPf:
	.zero		904


//--------------------- .nv.constant0._Z23cuda_divide_a_by_b_by_cPfS_S_S_i --------------------------
	.section	.nv.constant0._Z23cuda_divide_a_by_b_by_cPfS_S_S_i,"a",@progbits
	.sectionflags	@""
	.align	4
.nv.constant0._Z23cuda_divide_a_by_b_by_cPfS_S_S_i:
	.zero		932


//--------------------- .nv.constant0._Z18cuda_divide_a_by_bPfS_S_i --------------------------
	.section	.nv.constant0._Z18cuda_divide_a_by_bPfS_S_i,"a",@progbits
	.sectionflags	@""
	.align	4
.nv.constant0._Z18cuda_divide_a_by_bPfS_S_i:
	.zero		924


//--------------------- .nv.constant0._Z18cuda_update_p_bicgPfS_S_S_S_i --------------------------
	.section	.nv.constant0._Z18cuda_update_p_bicgPfS_S_S_S_i,"a",@progbits
	.sectionflags	@""
	.align	4
.nv.constant0._Z18cuda_update_p_bicgPfS_S_S_S_i:
	.zero		940


//--------------------- .nv.constant0._Z21cuda_add_x_alp_p_c3_ePfS_S_S_S_i --------------------------
	.section	.nv.constant0._Z21cuda_add_x_alp_p_c3_ePfS_S_S_S_i,"a",@progbits
	.sectionflags	@""
	.align	4
.nv.constant0._Z21cuda_add_x_alp_p_c3_ePfS_S_S_S_i:
	.zero		940


//--------------------- .nv.constant0._Z20cuda_e_residual_bicgPfS_S_S_i --------------------------
	.section	.nv.constant0._Z20cuda_e_residual_bicgPfS_S_S_i,"a",@progbits
	.sectionflags	@""
	.align	4
.nv.constant0._Z20cuda_e_residual_bicgPfS_S_S_i:
	.zero		932


//--------------------- .nv.constant0._Z16cuda_dot_productPfS_S_i --------------------------
	.section	.nv.constant0._Z16cuda_dot_productPfS_S_i,"a",@progbits
	.sectionflags	@""
	.align	4
.nv.constant0._Z16cuda_dot_productPfS_S_i:
	.zero		924


//--------------------- .nv.constant0._Z11cuda_matmulPfS_S_i --------------------------
	.section	.nv.constant0._Z11cuda_matmulPfS_S_i,"a",@progbits
	.sectionflags	@""
	.align	4
.nv.constant0._Z11cuda_matmulPfS_S_i:
	.zero		924


//--------------------- .nv.constant0._Z12get_residualPfS_S_S_i --------------------------
	.section	.nv.constant0._Z12get_residualPfS_S_S_i,"a",@progbits
	.sectionflags	@""
	.align	4
.nv.constant0._Z12get_residualPfS_S_S_i:
	.zero		932


//--------------------- .nv.constant0._Z10vector_addPfS_S_i --------------------------
	.section	.nv.constant0._Z10vector_addPfS_S_i,"a",@progbits
	.sectionflags	@""
	.align	4
.nv.constant0._Z10vector_addPfS_S_i:
	.zero		924


//--------------------- SYMBOLS --------------------------

	.type		.nv.reservedSmem.offset0,@object
	.size		.nv.reservedSmem.offset0,0x4
	.type		vprintf,@function
